//
// Generated by NVIDIA NVVM Compiler
//
// Compiler Build ID: CL-36424714
// Cuda compilation tools, release 13.0, V13.0.88
// Based on NVVM 20.0.0
//

.version 9.0
.target sm_100
.address_size 64

	// .globl	_Z17cudaMaxPoolSimplePdS_iiiii
.extern .shared .align 16 .b8 shmem[];

.visible .entry _Z17cudaMaxPoolSimplePdS_iiiii(
	.param .u64 .ptr .align 1 _Z17cudaMaxPoolSimplePdS_iiiii_param_0,
	.param .u64 .ptr .align 1 _Z17cudaMaxPoolSimplePdS_iiiii_param_1,
	.param .u32 _Z17cudaMaxPoolSimplePdS_iiiii_param_2,
	.param .u32 _Z17cudaMaxPoolSimplePdS_iiiii_param_3,
	.param .u32 _Z17cudaMaxPoolSimplePdS_iiiii_param_4,
	.param .u32 _Z17cudaMaxPoolSimplePdS_iiiii_param_5,
	.param .u32 _Z17cudaMaxPoolSimplePdS_iiiii_param_6
)
{
	.reg .pred 	%p<110>;
	.reg .b32 	%r<89>;
	.reg .b64 	%rd<17>;
	.reg .b64 	%fd<100>;

	ld.param.u64 	%rd5, [_Z17cudaMaxPoolSimplePdS_iiiii_param_0];
	ld.param.u64 	%rd6, [_Z17cudaMaxPoolSimplePdS_iiiii_param_1];
	ld.param.u32 	%r43, [_Z17cudaMaxPoolSimplePdS_iiiii_param_3];
	ld.param.u32 	%r40, [_Z17cudaMaxPoolSimplePdS_iiiii_param_4];
	ld.param.u32 	%r41, [_Z17cudaMaxPoolSimplePdS_iiiii_param_5];
	ld.param.u32 	%r42, [_Z17cudaMaxPoolSimplePdS_iiiii_param_6];
	cvta.to.global.u64 	%rd1, %rd6;
	mov.u32 	%r44, %ntid.x;
	mov.u32 	%r45, %ntid.y;
	mov.u32 	%r46, %ctaid.y;
	mov.u32 	%r47, %ctaid.z;
	mov.u32 	%r48, %tid.x;
	mad.lo.s32 	%r1, %r44, %r46, %r48;
	mul.lo.s32 	%r2, %r45, %r47;
	mov.u32 	%r3, %tid.y;
	add.s32 	%r49, %r2, %r3;
	setp.ge.s32 	%p2, %r1, %r40;
	setp.ge.s32 	%p3, %r49, %r43;
	or.pred  	%p4, %p2, %p3;
	@%p4 bra 	$L__BB0_48;
	mov.u32 	%r50, %ctaid.x;
	shl.b32 	%r51, %r50, 20;
	shl.b32 	%r52, %r49, 10;
	add.s32 	%r5, %r1, %r51;
	add.s32 	%r6, %r5, %r52;
	mul.wide.u32 	%rd7, %r6, 8;
	add.s64 	%rd8, %rd1, %rd7;
	ld.global.f64 	%fd98, [%rd8];
	shr.u32 	%r53, %r41, 31;
	add.s32 	%r54, %r41, %r53;
	shr.s32 	%r8, %r54, 1;
	neg.s32 	%r81, %r8;
	setp.gt.s32 	%p5, %r81, %r8;
	@%p5 bra 	$L__BB0_47;
	shr.u32 	%r55, %r42, 31;
	add.s32 	%r56, %r42, %r55;
	shr.s32 	%r10, %r56, 1;
	neg.s32 	%r9, %r10;
	setp.lt.s32 	%p6, %r10, %r9;
	@%p6 bra 	$L__BB0_47;
	sub.s32 	%r11, %r10, %r9;
	add.s32 	%r57, %r11, 1;
	and.b32  	%r12, %r57, 7;
	and.b32  	%r13, %r57, 3;
	and.b32  	%r14, %r57, 1;
	add.s32 	%r58, %r3, %r9;
	add.s32 	%r15, %r58, %r2;
	and.b32  	%r59, %r57, -8;
	neg.s32 	%r16, %r59;
$L__BB0_4:
	mov.u32 	%r17, %r81;
	setp.lt.u32 	%p7, %r11, 7;
	add.s32 	%r60, %r17, %r1;
	setp.gt.s32 	%p8, %r60, -1;
	setp.lt.s32 	%p9, %r60, %r40;
	and.pred  	%p1, %p8, %p9;
	add.s32 	%r18, %r5, %r17;
	mov.u32 	%r87, %r9;
	@%p7 bra 	$L__BB0_24;
	add.s32 	%r85, %r9, 3;
	shl.b32 	%r61, %r15, 10;
	add.s32 	%r62, %r5, %r61;
	add.s32 	%r83, %r62, %r17;
	mov.u32 	%r82, %r16;
	mov.u32 	%r84, %r15;
$L__BB0_6:
	.pragma "nounroll";
	setp.gt.s32 	%p10, %r84, -1;
	setp.lt.s32 	%p11, %r84, %r43;
	and.pred  	%p12, %p10, %p11;
	and.pred  	%p13, %p1, %p12;
	mul.wide.s32 	%rd9, %r83, 8;
	add.s64 	%rd2, %rd1, %rd9;
	mov.f64 	%fd77, 0d0000000000000000;
	not.pred 	%p14, %p13;
	@%p14 bra 	$L__BB0_8;
	ld.global.f64 	%fd77, [%rd2];
$L__BB0_8:
	setp.gt.f64 	%p15, %fd77, %fd98;
	selp.f64 	%fd6, %fd77, %fd98, %p15;
	add.s32 	%r63, %r84, 1;
	setp.gt.s32 	%p16, %r63, -1;
	setp.lt.s32 	%p17, %r63, %r43;
	and.pred  	%p18, %p16, %p17;
	and.pred  	%p19, %p1, %p18;
	mov.f64 	%fd78, 0d0000000000000000;
	not.pred 	%p20, %p19;
	@%p20 bra 	$L__BB0_10;
	ld.global.f64 	%fd78, [%rd2+8192];
$L__BB0_10:
	setp.gt.f64 	%p21, %fd78, %fd6;
	selp.f64 	%fd9, %fd78, %fd6, %p21;
	add.s32 	%r64, %r84, 2;
	setp.gt.s32 	%p22, %r64, -1;
	setp.lt.s32 	%p23, %r64, %r43;
	and.pred  	%p24, %p22, %p23;
	and.pred  	%p25, %p1, %p24;
	mov.f64 	%fd79, 0d0000000000000000;
	not.pred 	%p26, %p25;
	@%p26 bra 	$L__BB0_12;
	ld.global.f64 	%fd79, [%rd2+16384];
$L__BB0_12:
	setp.gt.f64 	%p27, %fd79, %fd9;
	selp.f64 	%fd12, %fd79, %fd9, %p27;
	add.s32 	%r65, %r84, 3;
	setp.gt.s32 	%p28, %r65, -1;
	setp.lt.s32 	%p29, %r65, %r43;
	and.pred  	%p30, %p28, %p29;
	and.pred  	%p31, %p1, %p30;
	mov.f64 	%fd80, 0d0000000000000000;
	not.pred 	%p32, %p31;
	@%p32 bra 	$L__BB0_14;
	ld.global.f64 	%fd80, [%rd2+24576];
$L__BB0_14:
	setp.gt.f64 	%p33, %fd80, %fd12;
	selp.f64 	%fd15, %fd80, %fd12, %p33;
	add.s32 	%r66, %r84, 4;
	setp.gt.s32 	%p34, %r66, -1;
	setp.lt.s32 	%p35, %r66, %r43;
	and.pred  	%p36, %p34, %p35;
	and.pred  	%p37, %p1, %p36;
	mov.f64 	%fd81, 0d0000000000000000;
	not.pred 	%p38, %p37;
	@%p38 bra 	$L__BB0_16;
	ld.global.f64 	%fd81, [%rd2+32768];
$L__BB0_16:
	setp.gt.f64 	%p39, %fd81, %fd15;
	selp.f64 	%fd18, %fd81, %fd15, %p39;
	add.s32 	%r67, %r84, 5;
	setp.gt.s32 	%p40, %r67, -1;
	setp.lt.s32 	%p41, %r67, %r43;
	and.pred  	%p42, %p40, %p41;
	and.pred  	%p43, %p1, %p42;
	mov.f64 	%fd82, 0d0000000000000000;
	not.pred 	%p44, %p43;
	@%p44 bra 	$L__BB0_18;
	ld.global.f64 	%fd82, [%rd2+40960];
$L__BB0_18:
	setp.gt.f64 	%p45, %fd82, %fd18;
	selp.f64 	%fd21, %fd82, %fd18, %p45;
	add.s32 	%r68, %r84, 6;
	setp.gt.s32 	%p46, %r68, -1;
	setp.lt.s32 	%p47, %r68, %r43;
	and.pred  	%p48, %p46, %p47;
	and.pred  	%p49, %p1, %p48;
	mov.f64 	%fd83, 0d0000000000000000;
	not.pred 	%p50, %p49;
	@%p50 bra 	$L__BB0_20;
	ld.global.f64 	%fd83, [%rd2+49152];
$L__BB0_20:
	setp.gt.f64 	%p51, %fd83, %fd21;
	selp.f64 	%fd24, %fd83, %fd21, %p51;
	add.s32 	%r69, %r84, 7;
	setp.gt.s32 	%p52, %r69, -1;
	setp.lt.s32 	%p53, %r69, %r43;
	and.pred  	%p54, %p52, %p53;
	and.pred  	%p55, %p1, %p54;
	mov.f64 	%fd84, 0d0000000000000000;
	not.pred 	%p56, %p55;
	@%p56 bra 	$L__BB0_22;
	ld.global.f64 	%fd84, [%rd2+57344];
$L__BB0_22:
	setp.gt.f64 	%p57, %fd84, %fd24;
	selp.f64 	%fd98, %fd84, %fd24, %p57;
	add.s32 	%r85, %r85, 8;
	add.s32 	%r84, %r84, 8;
	add.s32 	%r83, %r83, 8192;
	add.s32 	%r82, %r82, 8;
	setp.ne.s32 	%p58, %r82, 0;
	@%p58 bra 	$L__BB0_6;
	add.s32 	%r87, %r85, -3;
$L__BB0_24:
	setp.eq.s32 	%p59, %r12, 0;
	@%p59 bra 	$L__BB0_46;
	add.s32 	%r70, %r12, -1;
	setp.lt.u32 	%p60, %r70, 3;
	@%p60 bra 	$L__BB0_35;
	add.s32 	%r31, %r87, %r49;
	setp.gt.s32 	%p61, %r31, -1;
	setp.lt.s32 	%p62, %r31, %r43;
	and.pred  	%p63, %p61, %p62;
	and.pred  	%p65, %p1, %p63;
	shl.b32 	%r71, %r31, 10;
	add.s32 	%r72, %r18, %r71;
	mul.wide.s32 	%rd10, %r72, 8;
	add.s64 	%rd3, %rd1, %rd10;
	mov.f64 	%fd87, 0d0000000000000000;
	not.pred 	%p66, %p65;
	@%p66 bra 	$L__BB0_28;
	ld.global.f64 	%fd87, [%rd3];
$L__BB0_28:
	setp.gt.f64 	%p67, %fd87, %fd98;
	selp.f64 	%fd32, %fd87, %fd98, %p67;
	add.s32 	%r73, %r31, 1;
	setp.gt.s32 	%p68, %r73, -1;
	setp.lt.s32 	%p69, %r73, %r43;
	and.pred  	%p70, %p68, %p69;
	and.pred  	%p71, %p1, %p70;
	mov.f64 	%fd88, 0d0000000000000000;
	not.pred 	%p72, %p71;
	@%p72 bra 	$L__BB0_30;
	ld.global.f64 	%fd88, [%rd3+8192];
$L__BB0_30:
	setp.gt.f64 	%p73, %fd88, %fd32;
	selp.f64 	%fd35, %fd88, %fd32, %p73;
	add.s32 	%r74, %r31, 2;
	setp.gt.s32 	%p74, %r74, -1;
	setp.lt.s32 	%p75, %r74, %r43;
	and.pred  	%p76, %p74, %p75;
	and.pred  	%p77, %p1, %p76;
	mov.f64 	%fd89, 0d0000000000000000;
	not.pred 	%p78, %p77;
	@%p78 bra 	$L__BB0_32;
	ld.global.f64 	%fd89, [%rd3+16384];
$L__BB0_32:
	setp.gt.f64 	%p79, %fd89, %fd35;
	selp.f64 	%fd38, %fd89, %fd35, %p79;
	add.s32 	%r75, %r31, 3;
	setp.gt.s32 	%p80, %r75, -1;
	setp.lt.s32 	%p81, %r75, %r43;
	and.pred  	%p82, %p80, %p81;
	and.pred  	%p83, %p1, %p82;
	mov.f64 	%fd90, 0d0000000000000000;
	not.pred 	%p84, %p83;
	@%p84 bra 	$L__BB0_34;
	ld.global.f64 	%fd90, [%rd3+24576];
$L__BB0_34:
	setp.gt.f64 	%p85, %fd90, %fd38;
	selp.f64 	%fd98, %fd90, %fd38, %p85;
	add.s32 	%r87, %r87, 4;
$L__BB0_35:
	setp.eq.s32 	%p86, %r13, 0;
	@%p86 bra 	$L__BB0_46;
	setp.eq.s32 	%p87, %r13, 1;
	@%p87 bra 	$L__BB0_42;
	add.s32 	%r34, %r87, %r49;
	setp.gt.s32 	%p88, %r34, -1;
	setp.lt.s32 	%p89, %r34, %r43;
	and.pred  	%p90, %p88, %p89;
	and.pred  	%p92, %p1, %p90;
	shl.b32 	%r76, %r34, 10;
	add.s32 	%r77, %r18, %r76;
	mul.wide.s32 	%rd11, %r77, 8;
	add.s64 	%rd4, %rd1, %rd11;
	mov.f64 	%fd93, 0d0000000000000000;
	not.pred 	%p93, %p92;
	@%p93 bra 	$L__BB0_39;
	ld.global.f64 	%fd93, [%rd4];
$L__BB0_39:
	setp.gt.f64 	%p94, %fd93, %fd98;
	selp.f64 	%fd46, %fd93, %fd98, %p94;
	add.s32 	%r78, %r34, 1;
	setp.gt.s32 	%p95, %r78, -1;
	setp.lt.s32 	%p96, %r78, %r43;
	and.pred  	%p97, %p95, %p96;
	and.pred  	%p98, %p1, %p97;
	mov.f64 	%fd94, 0d0000000000000000;
	not.pred 	%p99, %p98;
	@%p99 bra 	$L__BB0_41;
	ld.global.f64 	%fd94, [%rd4+8192];
$L__BB0_41:
	setp.gt.f64 	%p100, %fd94, %fd46;
	selp.f64 	%fd98, %fd94, %fd46, %p100;
	add.s32 	%r87, %r87, 2;
$L__BB0_42:
	setp.eq.s32 	%p101, %r14, 0;
	@%p101 bra 	$L__BB0_46;
	add.s32 	%r37, %r87, %r49;
	setp.gt.s32 	%p102, %r37, -1;
	setp.lt.s32 	%p103, %r37, %r43;
	and.pred  	%p104, %p102, %p103;
	and.pred  	%p106, %p1, %p104;
	mov.f64 	%fd97, 0d0000000000000000;
	not.pred 	%p107, %p106;
	@%p107 bra 	$L__BB0_45;
	shl.b32 	%r79, %r37, 10;
	add.s32 	%r80, %r18, %r79;
	mul.wide.s32 	%rd12, %r80, 8;
	add.s64 	%rd13, %rd1, %rd12;
	ld.global.f64 	%fd97, [%rd13];
$L__BB0_45:
	setp.gt.f64 	%p108, %fd97, %fd98;
	selp.f64 	%fd98, %fd97, %fd98, %p108;
$L__BB0_46:
	add.s32 	%r81, %r17, 1;
	setp.ne.s32 	%p109, %r17, %r8;
	@%p109 bra 	$L__BB0_4;
$L__BB0_47:
	cvta.to.global.u64 	%rd14, %rd5;
	mul.wide.u32 	%rd15, %r6, 8;
	add.s64 	%rd16, %rd14, %rd15;
	st.global.f64 	[%rd16], %fd98;
$L__BB0_48:
	ret;

}
	// .globl	_Z11cudaMaxPoolPdS_iiiii
.visible .entry _Z11cudaMaxPoolPdS_iiiii(
	.param .u64 .ptr .align 1 _Z11cudaMaxPoolPdS_iiiii_param_0,
	.param .u64 .ptr .align 1 _Z11cudaMaxPoolPdS_iiiii_param_1,
	.param .u32 _Z11cudaMaxPoolPdS_iiiii_param_2,
	.param .u32 _Z11cudaMaxPoolPdS_iiiii_param_3,
	.param .u32 _Z11cudaMaxPoolPdS_iiiii_param_4,
	.param .u32 _Z11cudaMaxPoolPdS_iiiii_param_5,
	.param .u32 _Z11cudaMaxPoolPdS_iiiii_param_6
)
{
	.reg .pred 	%p<72>;
	.reg .b32 	%r<220>;
	.reg .b64 	%rd<28>;
	.reg .b64 	%fd<62>;

	ld.param.u64 	%rd2, [_Z11cudaMaxPoolPdS_iiiii_param_0];
	ld.param.u64 	%rd3, [_Z11cudaMaxPoolPdS_iiiii_param_1];
	ld.param.u32 	%r70, [_Z11cudaMaxPoolPdS_iiiii_param_3];
	ld.param.u32 	%r71, [_Z11cudaMaxPoolPdS_iiiii_param_4];
	ld.param.u32 	%r72, [_Z11cudaMaxPoolPdS_iiiii_param_5];
	ld.param.u32 	%r73, [_Z11cudaMaxPoolPdS_iiiii_param_6];
	cvta.to.global.u64 	%rd1, %rd3;
	mov.u32 	%r1, %ntid.x;
	mov.u32 	%r74, %ntid.y;
	add.s32 	%r75, %r1, %r72;
	add.s32 	%r2, %r75, -1;
	add.s32 	%r76, %r74, %r73;
	add.s32 	%r3, %r76, -1;
	mov.u32 	%r77, %ctaid.x;
	mul.lo.s32 	%r4, %r1, %r77;
	mov.u32 	%r78, %ctaid.y;
	mul.lo.s32 	%r5, %r74, %r78;
	mov.u32 	%r6, %ctaid.z;
	mov.u32 	%r7, %tid.x;
	setp.ge.s32 	%p5, %r7, %r2;
	@%p5 bra 	$L__BB1_30;
	shr.u32 	%r79, %r72, 31;
	add.s32 	%r80, %r72, %r79;
	shr.s32 	%r81, %r80, 1;
	sub.s32 	%r8, %r4, %r81;
	mov.u32 	%r9, %tid.y;
	shr.u32 	%r82, %r73, 31;
	add.s32 	%r83, %r73, %r82;
	shr.s32 	%r84, %r83, 1;
	sub.s32 	%r10, %r5, %r84;
	add.s32 	%r11, %r9, %r1;
	max.s32 	%r85, %r3, %r11;
	setp.lt.s32 	%p6, %r11, %r3;
	selp.u32 	%r86, 1, 0, %p6;
	add.s32 	%r87, %r11, %r86;
	sub.s32 	%r88, %r85, %r87;
	div.u32 	%r89, %r88, %r1;
	add.s32 	%r12, %r89, %r86;
	and.b32  	%r13, %r12, 3;
	add.s32 	%r90, %r10, %r9;
	setp.lt.s32 	%p7, %r90, 0;
	setp.ge.s32 	%p8, %r90, %r70;
	or.pred  	%p1, %p7, %p8;
	add.s32 	%r91, %r90, %r1;
	setp.lt.s32 	%p9, %r91, 0;
	setp.ge.s32 	%p10, %r91, %r70;
	or.pred  	%p2, %p9, %p10;
	add.s32 	%r14, %r11, %r1;
	add.s32 	%r92, %r91, %r1;
	setp.lt.s32 	%p11, %r92, 0;
	setp.ge.s32 	%p12, %r92, %r70;
	or.pred  	%p3, %p11, %p12;
	shl.b32 	%r15, %r92, 10;
	mov.u32 	%r210, %r7;
$L__BB1_2:
	setp.ge.s32 	%p13, %r9, %r3;
	@%p13 bra 	$L__BB1_29;
	add.s32 	%r93, %r8, %r210;
	setp.eq.s32 	%p14, %r13, 3;
	setp.lt.s32 	%p15, %r93, 0;
	setp.ge.s32 	%p16, %r93, %r71;
	or.pred  	%p4, %p15, %p16;
	shl.b32 	%r94, %r6, 20;
	add.s32 	%r17, %r93, %r94;
	mov.u32 	%r211, %r9;
	@%p14 bra 	$L__BB1_15;
	mad.lo.s32 	%r18, %r9, %r2, %r210;
	or.pred  	%p17, %p4, %p1;
	@%p17 bra 	$L__BB1_6;
	add.s32 	%r95, %r10, %r9;
	shl.b32 	%r96, %r95, 10;
	add.s32 	%r97, %r17, %r96;
	mul.wide.u32 	%rd4, %r97, 8;
	add.s64 	%rd5, %rd1, %rd4;
	ld.global.f64 	%fd16, [%rd5];
	shl.b32 	%r98, %r18, 3;
	mov.u32 	%r99, shmem;
	add.s32 	%r100, %r99, %r98;
	st.shared.f64 	[%r100], %fd16;
	bra.uni 	$L__BB1_7;
$L__BB1_6:
	shl.b32 	%r101, %r18, 3;
	mov.u32 	%r102, shmem;
	add.s32 	%r103, %r102, %r101;
	mov.b64 	%rd6, 0;
	st.shared.u64 	[%r103], %rd6;
$L__BB1_7:
	setp.eq.s32 	%p18, %r13, 0;
	mov.u32 	%r211, %r11;
	@%p18 bra 	$L__BB1_15;
	mad.lo.s32 	%r19, %r11, %r2, %r210;
	or.pred  	%p19, %p4, %p2;
	@%p19 bra 	$L__BB1_10;
	add.s32 	%r104, %r10, %r9;
	add.s32 	%r105, %r104, %r1;
	shl.b32 	%r106, %r105, 10;
	add.s32 	%r107, %r17, %r106;
	mul.wide.u32 	%rd7, %r107, 8;
	add.s64 	%rd8, %rd1, %rd7;
	ld.global.f64 	%fd17, [%rd8];
	shl.b32 	%r108, %r19, 3;
	mov.u32 	%r109, shmem;
	add.s32 	%r110, %r109, %r108;
	st.shared.f64 	[%r110], %fd17;
	bra.uni 	$L__BB1_11;
$L__BB1_10:
	shl.b32 	%r111, %r19, 3;
	mov.u32 	%r112, shmem;
	add.s32 	%r113, %r112, %r111;
	mov.b64 	%rd9, 0;
	st.shared.u64 	[%r113], %rd9;
$L__BB1_11:
	setp.eq.s32 	%p20, %r13, 1;
	mov.u32 	%r211, %r14;
	@%p20 bra 	$L__BB1_15;
	mad.lo.s32 	%r20, %r14, %r2, %r210;
	add.s32 	%r211, %r14, %r1;
	or.pred  	%p21, %p4, %p3;
	@%p21 bra 	$L__BB1_14;
	add.s32 	%r114, %r17, %r15;
	mul.wide.u32 	%rd10, %r114, 8;
	add.s64 	%rd11, %rd1, %rd10;
	ld.global.f64 	%fd18, [%rd11];
	shl.b32 	%r115, %r20, 3;
	mov.u32 	%r116, shmem;
	add.s32 	%r117, %r116, %r115;
	st.shared.f64 	[%r117], %fd18;
	bra.uni 	$L__BB1_15;
$L__BB1_14:
	shl.b32 	%r118, %r20, 3;
	mov.u32 	%r119, shmem;
	add.s32 	%r120, %r119, %r118;
	mov.b64 	%rd12, 0;
	st.shared.u64 	[%r120], %rd12;
$L__BB1_15:
	setp.lt.u32 	%p22, %r12, 3;
	@%p22 bra 	$L__BB1_29;
$L__BB1_16:
	add.s32 	%r25, %r10, %r211;
	mad.lo.s32 	%r26, %r211, %r2, %r210;
	setp.lt.s32 	%p23, %r25, 0;
	setp.ge.s32 	%p24, %r25, %r70;
	or.pred  	%p25, %p23, %p24;
	or.pred  	%p26, %p4, %p25;
	not.pred 	%p27, %p26;
	@%p27 bra 	$L__BB1_18;
	shl.b32 	%r126, %r26, 3;
	mov.u32 	%r127, shmem;
	add.s32 	%r128, %r127, %r126;
	mov.b64 	%rd15, 0;
	st.shared.u64 	[%r128], %rd15;
	bra.uni 	$L__BB1_19;
$L__BB1_18:
	shl.b32 	%r121, %r25, 10;
	add.s32 	%r122, %r17, %r121;
	mul.wide.u32 	%rd13, %r122, 8;
	add.s64 	%rd14, %rd1, %rd13;
	ld.global.f64 	%fd19, [%rd14];
	shl.b32 	%r123, %r26, 3;
	mov.u32 	%r124, shmem;
	add.s32 	%r125, %r124, %r123;
	st.shared.f64 	[%r125], %fd19;
$L__BB1_19:
	add.s32 	%r27, %r211, %r1;
	add.s32 	%r28, %r25, %r1;
	mad.lo.s32 	%r29, %r27, %r2, %r210;
	setp.lt.s32 	%p28, %r28, 0;
	setp.ge.s32 	%p29, %r28, %r70;
	or.pred  	%p30, %p28, %p29;
	or.pred  	%p31, %p4, %p30;
	@%p31 bra 	$L__BB1_21;
	shl.b32 	%r129, %r28, 10;
	add.s32 	%r130, %r17, %r129;
	mul.wide.u32 	%rd16, %r130, 8;
	add.s64 	%rd17, %rd1, %rd16;
	ld.global.f64 	%fd20, [%rd17];
	shl.b32 	%r131, %r29, 3;
	mov.u32 	%r132, shmem;
	add.s32 	%r133, %r132, %r131;
	st.shared.f64 	[%r133], %fd20;
	bra.uni 	$L__BB1_22;
$L__BB1_21:
	shl.b32 	%r134, %r29, 3;
	mov.u32 	%r135, shmem;
	add.s32 	%r136, %r135, %r134;
	mov.b64 	%rd18, 0;
	st.shared.u64 	[%r136], %rd18;
$L__BB1_22:
	add.s32 	%r30, %r27, %r1;
	add.s32 	%r31, %r28, %r1;
	mad.lo.s32 	%r32, %r30, %r2, %r210;
	setp.lt.s32 	%p32, %r31, 0;
	setp.ge.s32 	%p33, %r31, %r70;
	or.pred  	%p34, %p32, %p33;
	or.pred  	%p35, %p4, %p34;
	@%p35 bra 	$L__BB1_24;
	shl.b32 	%r137, %r31, 10;
	add.s32 	%r138, %r17, %r137;
	mul.wide.u32 	%rd19, %r138, 8;
	add.s64 	%rd20, %rd1, %rd19;
	ld.global.f64 	%fd21, [%rd20];
	shl.b32 	%r139, %r32, 3;
	mov.u32 	%r140, shmem;
	add.s32 	%r141, %r140, %r139;
	st.shared.f64 	[%r141], %fd21;
	bra.uni 	$L__BB1_25;
$L__BB1_24:
	shl.b32 	%r142, %r32, 3;
	mov.u32 	%r143, shmem;
	add.s32 	%r144, %r143, %r142;
	mov.b64 	%rd21, 0;
	st.shared.u64 	[%r144], %rd21;
$L__BB1_25:
	add.s32 	%r33, %r30, %r1;
	add.s32 	%r34, %r31, %r1;
	mad.lo.s32 	%r35, %r33, %r2, %r210;
	setp.lt.s32 	%p36, %r34, 0;
	setp.ge.s32 	%p37, %r34, %r70;
	or.pred  	%p38, %p36, %p37;
	or.pred  	%p39, %p4, %p38;
	@%p39 bra 	$L__BB1_27;
	shl.b32 	%r145, %r34, 10;
	add.s32 	%r146, %r17, %r145;
	mul.wide.u32 	%rd22, %r146, 8;
	add.s64 	%rd23, %rd1, %rd22;
	ld.global.f64 	%fd22, [%rd23];
	shl.b32 	%r147, %r35, 3;
	mov.u32 	%r148, shmem;
	add.s32 	%r149, %r148, %r147;
	st.shared.f64 	[%r149], %fd22;
	bra.uni 	$L__BB1_28;
$L__BB1_27:
	shl.b32 	%r150, %r35, 3;
	mov.u32 	%r151, shmem;
	add.s32 	%r152, %r151, %r150;
	mov.b64 	%rd24, 0;
	st.shared.u64 	[%r152], %rd24;
$L__BB1_28:
	add.s32 	%r211, %r33, %r1;
	setp.lt.s32 	%p40, %r211, %r3;
	@%p40 bra 	$L__BB1_16;
$L__BB1_29:
	add.s32 	%r210, %r210, %r1;
	setp.lt.s32 	%p41, %r210, %r2;
	@%p41 bra 	$L__BB1_2;
$L__BB1_30:
	bar.sync 	0;
	add.s32 	%r38, %r4, %r7;
	mov.u32 	%r153, %tid.y;
	add.s32 	%r40, %r5, %r153;
	setp.lt.s32 	%p42, %r38, 0;
	setp.ge.s32 	%p43, %r38, %r71;
	setp.ge.s32 	%p44, %r40, %r70;
	or.pred  	%p45, %p43, %p44;
	or.pred  	%p46, %p45, %p42;
	@%p46 bra 	$L__BB1_47;
	shr.u32 	%r154, %r73, 31;
	add.s32 	%r155, %r73, %r154;
	shr.s32 	%r41, %r155, 1;
	add.s32 	%r42, %r41, %r153;
	shr.u32 	%r156, %r72, 31;
	add.s32 	%r157, %r72, %r156;
	shr.s32 	%r43, %r157, 1;
	add.s32 	%r44, %r43, %r7;
	mad.lo.s32 	%r158, %r42, %r2, %r44;
	shl.b32 	%r159, %r158, 3;
	mov.u32 	%r160, shmem;
	add.s32 	%r161, %r160, %r159;
	ld.shared.f64 	%fd60, [%r161];
	neg.s32 	%r213, %r43;
	setp.gt.s32 	%p47, %r213, %r43;
	@%p47 bra 	$L__BB1_46;
	neg.s32 	%r46, %r41;
	setp.lt.s32 	%p48, %r41, %r46;
	@%p48 bra 	$L__BB1_46;
	sub.s32 	%r47, %r41, %r46;
	add.s32 	%r165, %r47, 1;
	and.b32  	%r48, %r165, 7;
	add.s32 	%r49, %r48, -1;
	and.b32  	%r50, %r165, 3;
	and.b32  	%r51, %r165, 1;
	add.s32 	%r166, %r153, %r46;
	add.s32 	%r167, %r166, %r41;
	mad.lo.s32 	%r52, %r167, %r2, %r44;
	shl.b32 	%r53, %r2, 6;
	and.b32  	%r168, %r165, -8;
	neg.s32 	%r54, %r168;
$L__BB1_34:
	mov.u32 	%r55, %r213;
	setp.lt.u32 	%p49, %r47, 7;
	add.s32 	%r56, %r44, %r55;
	mov.u32 	%r217, %r46;
	@%p49 bra 	$L__BB1_37;
	add.s32 	%r169, %r52, %r55;
	shl.b32 	%r170, %r169, 3;
	add.s32 	%r215, %r160, %r170;
	mov.u32 	%r214, %r54;
	mov.u32 	%r217, %r46;
$L__BB1_36:
	.pragma "nounroll";
	add.s32 	%r172, %r42, %r217;
	mad.lo.s32 	%r173, %r172, %r2, %r56;
	shl.b32 	%r174, %r173, 3;
	add.s32 	%r176, %r160, %r174;
	ld.shared.f64 	%fd24, [%r215];
	setp.gt.f64 	%p50, %fd24, %fd60;
	selp.f64 	%fd25, %fd24, %fd60, %p50;
	shl.b32 	%r177, %r2, 3;
	add.s32 	%r178, %r176, %r177;
	ld.shared.f64 	%fd26, [%r178];
	setp.gt.f64 	%p51, %fd26, %fd25;
	selp.f64 	%fd27, %fd26, %fd25, %p51;
	add.s32 	%r179, %r178, %r177;
	ld.shared.f64 	%fd28, [%r179];
	setp.gt.f64 	%p52, %fd28, %fd27;
	selp.f64 	%fd29, %fd28, %fd27, %p52;
	add.s32 	%r180, %r179, %r177;
	ld.shared.f64 	%fd30, [%r180];
	setp.gt.f64 	%p53, %fd30, %fd29;
	selp.f64 	%fd31, %fd30, %fd29, %p53;
	add.s32 	%r181, %r180, %r177;
	ld.shared.f64 	%fd32, [%r181];
	setp.gt.f64 	%p54, %fd32, %fd31;
	selp.f64 	%fd33, %fd32, %fd31, %p54;
	add.s32 	%r182, %r181, %r177;
	ld.shared.f64 	%fd34, [%r182];
	setp.gt.f64 	%p55, %fd34, %fd33;
	selp.f64 	%fd35, %fd34, %fd33, %p55;
	add.s32 	%r183, %r182, %r177;
	ld.shared.f64 	%fd36, [%r183];
	setp.gt.f64 	%p56, %fd36, %fd35;
	selp.f64 	%fd37, %fd36, %fd35, %p56;
	add.s32 	%r184, %r183, %r177;
	ld.shared.f64 	%fd38, [%r184];
	setp.gt.f64 	%p57, %fd38, %fd37;
	selp.f64 	%fd60, %fd38, %fd37, %p57;
	add.s32 	%r217, %r217, 8;
	add.s32 	%r215, %r215, %r53;
	add.s32 	%r214, %r214, 8;
	setp.ne.s32 	%p58, %r214, 0;
	@%p58 bra 	$L__BB1_36;
$L__BB1_37:
	setp.eq.s32 	%p59, %r48, 0;
	@%p59 bra 	$L__BB1_45;
	setp.lt.u32 	%p60, %r49, 3;
	@%p60 bra 	$L__BB1_40;
	add.s32 	%r185, %r42, %r217;
	mad.lo.s32 	%r186, %r185, %r2, %r56;
	shl.b32 	%r187, %r186, 3;
	add.s32 	%r189, %r160, %r187;
	ld.shared.f64 	%fd40, [%r189];
	setp.gt.f64 	%p61, %fd40, %fd60;
	selp.f64 	%fd41, %fd40, %fd60, %p61;
	shl.b32 	%r190, %r2, 3;
	add.s32 	%r191, %r189, %r190;
	ld.shared.f64 	%fd42, [%r191];
	setp.gt.f64 	%p62, %fd42, %fd41;
	selp.f64 	%fd43, %fd42, %fd41, %p62;
	add.s32 	%r192, %r191, %r190;
	ld.shared.f64 	%fd44, [%r192];
	setp.gt.f64 	%p63, %fd44, %fd43;
	selp.f64 	%fd45, %fd44, %fd43, %p63;
	add.s32 	%r193, %r192, %r190;
	ld.shared.f64 	%fd46, [%r193];
	setp.gt.f64 	%p64, %fd46, %fd45;
	selp.f64 	%fd60, %fd46, %fd45, %p64;
	add.s32 	%r217, %r217, 4;
$L__BB1_40:
	setp.eq.s32 	%p65, %r50, 0;
	@%p65 bra 	$L__BB1_45;
	setp.eq.s32 	%p66, %r50, 1;
	@%p66 bra 	$L__BB1_43;
	add.s32 	%r194, %r42, %r217;
	mad.lo.s32 	%r195, %r194, %r2, %r56;
	shl.b32 	%r196, %r195, 3;
	add.s32 	%r198, %r160, %r196;
	ld.shared.f64 	%fd48, [%r198];
	setp.gt.f64 	%p67, %fd48, %fd60;
	selp.f64 	%fd49, %fd48, %fd60, %p67;
	shl.b32 	%r199, %r2, 3;
	add.s32 	%r200, %r198, %r199;
	ld.shared.f64 	%fd50, [%r200];
	setp.gt.f64 	%p68, %fd50, %fd49;
	selp.f64 	%fd60, %fd50, %fd49, %p68;
	add.s32 	%r217, %r217, 2;
$L__BB1_43:
	setp.eq.s32 	%p69, %r51, 0;
	@%p69 bra 	$L__BB1_45;
	add.s32 	%r201, %r42, %r217;
	mad.lo.s32 	%r202, %r201, %r2, %r56;
	shl.b32 	%r203, %r202, 3;
	add.s32 	%r205, %r160, %r203;
	ld.shared.f64 	%fd51, [%r205];
	setp.gt.f64 	%p70, %fd51, %fd60;
	selp.f64 	%fd60, %fd51, %fd60, %p70;
$L__BB1_45:
	add.s32 	%r213, %r55, 1;
	setp.ne.s32 	%p71, %r55, %r43;
	@%p71 bra 	$L__BB1_34;
$L__BB1_46:
	shl.b32 	%r206, %r6, 20;
	shl.b32 	%r207, %r40, 10;
	add.s32 	%r208, %r38, %r206;
	add.s32 	%r209, %r208, %r207;
	cvta.to.global.u64 	%rd25, %rd2;
	mul.wide.u32 	%rd26, %r209, 8;
	add.s64 	%rd27, %rd25, %rd26;
	st.global.f64 	[%rd27], %fd60;
$L__BB1_47:
	ret;

}


// ===== COMPILED SASS (sm_100) =====

	.target	sm_100

	.elftype	@"ET_EXEC"


//--------------------- .note.nv.tkinfo           --------------------------
	.section	.note.nv.tkinfo,"",@"SHT_NOTE"
	.sectionflags	@"SHF_NOTE_NV_TKINFO"
	.tkinfo
        /*0018*/ 	.word	0x00000002
        /*0030*/ 	.string	""
        /*0030*/ 	.string	"ptxas"
        /*0030*/ 	.string	"Cuda compilation tools, release 13.0, V13.0.88"
        /*0030*/ 	.string	"Build cuda_13.0.r13.0/compiler.36424714_0"
        /*0030*/ 	.string	"-arch sm_100 -m 64 "



//--------------------- .note.nv.cuinfo           --------------------------
	.section	.note.nv.cuinfo,"",@"SHT_NOTE"
	.sectionflags	@"SHF_NOTE_NV_CUINFO"
        /*0018*/ 	.short	0x0002
        /*001a*/ 	.short	0x0064
        /*001c*/ 	.short	0x0082
	.zero		2


//--------------------- .nv.info                  --------------------------
	.section	.nv.info,"",@"SHT_CUDA_INFO"
	.align	4


	//----- nvinfo : EIATTR_REGCOUNT
	.align		4
        /*0000*/ 	.byte	0x04, 0x2f
        /*0002*/ 	.short	(.L_1 - .L_0)
	.align		4
.L_0:
        /*0004*/ 	.word	index@(_Z17cudaMaxPoolSimplePdS_iiiii)
        /*0008*/ 	.word	0x0000001d


	//----- nvinfo : EIATTR_FRAME_SIZE
	.align		4
.L_1:
        /*000c*/ 	.byte	0x04, 0x11
        /*000e*/ 	.short	(.L_3 - .L_2)
	.align		4
.L_2:
        /*0010*/ 	.word	index@(_Z17cudaMaxPoolSimplePdS_iiiii)
        /*0014*/ 	.word	0x00000000


	//----- nvinfo : EIATTR_REGCOUNT
	.align		4
.L_3:
        /*0018*/ 	.byte	0x04, 0x2f
        /*001a*/ 	.short	(.L_5 - .L_4)
	.align		4
.L_4:
        /*001c*/ 	.word	index@(_Z11cudaMaxPoolPdS_iiiii)
        /*0020*/ 	.word	0x00000020


	//----- nvinfo : EIATTR_FRAME_SIZE
	.align		4
.L_5:
        /*0024*/ 	.byte	0x04, 0x11
        /*0026*/ 	.short	(.L_7 - .L_6)
	.align		4
.L_6:
        /*0028*/ 	.word	index@(_Z11cudaMaxPoolPdS_iiiii)
        /*002c*/ 	.word	0x00000000


	//----- nvinfo : EIATTR_MIN_STACK_SIZE
	.align		4
.L_7:
        /*0030*/ 	.byte	0x04, 0x12
        /*0032*/ 	.short	(.L_9 - .L_8)
	.align		4
.L_8:
        /*0034*/ 	.word	index@(_Z11cudaMaxPoolPdS_iiiii)
        /*0038*/ 	.word	0x00000000


	//----- nvinfo : EIATTR_MIN_STACK_SIZE
	.align		4
.L_9:
        /*003c*/ 	.byte	0x04, 0x12
        /*003e*/ 	.short	(.L_11 - .L_10)
	.align		4
.L_10:
        /*0040*/ 	.word	index@(_Z17cudaMaxPoolSimplePdS_iiiii)
        /*0044*/ 	.word	0x00000000
.L_11:


//--------------------- .nv.compat                --------------------------
	.section	.nv.compat,"",@"SHT_CUDA_COMPAT_INFO"
	.align	4
        /*0000*/ 	.byte	0x02, 0x09, 0x00, 0x00, 0x02, 0x02, 0x01, 0x00, 0x02, 0x05, 0x05, 0x00, 0x03, 0x07, 0x01, 0x01
        /*0010*/ 	.byte	0x02, 0x03, 0x00, 0x00, 0x02, 0x06, 0x01, 0x00, 0x04, 0x0b, 0x08, 0x00, 0x01, 0x00, 0x00, 0x00
        /*0020*/ 	.byte	0x00, 0x00, 0x00, 0x00


//--------------------- .nv.info._Z11cudaMaxPoolPdS_iiiii --------------------------
	.section	.nv.info._Z11cudaMaxPoolPdS_iiiii,"",@"SHT_CUDA_INFO"
	.sectionflags	@""
	.align	4


	//----- nvinfo : EIATTR_CUDA_API_VERSION
	.align		4
        /*0000*/ 	.byte	0x04, 0x37
        /*0002*/ 	.short	(.L_13 - .L_12)
.L_12:
        /*0004*/ 	.word	0x00000082


	//----- nvinfo : EIATTR_KPARAM_INFO
	.align		4
.L_13:
        /*0008*/ 	.byte	0x04, 0x17
        /*000a*/ 	.short	(.L_15 - .L_14)
.L_14:
        /*000c*/ 	.word	0x00000000
        /*0010*/ 	.short	0x0006
        /*0012*/ 	.short	0x0020
        /*0014*/ 	.byte	0x00, 0xf0, 0x11, 0x00


	//----- nvinfo : EIATTR_KPARAM_INFO
	.align		4
.L_15:
        /*0018*/ 	.byte	0x04, 0x17
        /*001a*/ 	.short	(.L_17 - .L_16)
.L_16:
        /*001c*/ 	.word	0x00000000
        /*0020*/ 	.short	0x0005
        /*0022*/ 	.short	0x001c
        /*0024*/ 	.byte	0x00, 0xf0, 0x11, 0x00


	//----- nvinfo : EIATTR_KPARAM_INFO
	.align		4
.L_17:
        /*0028*/ 	.byte	0x04, 0x17
        /*002a*/ 	.short	(.L_19 - .L_18)
.L_18:
        /*002c*/ 	.word	0x00000000
        /*0030*/ 	.short	0x0004
        /*0032*/ 	.short	0x0018
        /*0034*/ 	.byte	0x00, 0xf0, 0x11, 0x00


	//----- nvinfo : EIATTR_KPARAM_INFO
	.align		4
.L_19:
        /*0038*/ 	.byte	0x04, 0x17
        /*003a*/ 	.short	(.L_21 - .L_20)
.L_20:
        /*003c*/ 	.word	0x00000000
        /*0040*/ 	.short	0x0003
        /*0042*/ 	.short	0x0014
        /*0044*/ 	.byte	0x00, 0xf0, 0x11, 0x00


	//----- nvinfo : EIATTR_KPARAM_INFO
	.align		4
.L_21:
        /*0048*/ 	.byte	0x04, 0x17
        /*004a*/ 	.short	(.L_23 - .L_22)
.L_22:
        /*004c*/ 	.word	0x00000000
        /*0050*/ 	.short	0x0002
        /*0052*/ 	.short	0x0010
        /*0054*/ 	.byte	0x00, 0xf0, 0x11, 0x00


	//----- nvinfo : EIATTR_KPARAM_INFO
	.align		4
.L_23:
        /*0058*/ 	.byte	0x04, 0x17
        /*005a*/ 	.short	(.L_25 - .L_24)
.L_24:
        /*005c*/ 	.word	0x00000000
        /*0060*/ 	.short	0x0001
        /*0062*/ 	.short	0x0008
        /*0064*/ 	.byte	0x00, 0xf5, 0x21, 0x00


	//----- nvinfo : EIATTR_KPARAM_INFO
	.align		4
.L_25:
        /*0068*/ 	.byte	0x04, 0x17
        /*006a*/ 	.short	(.L_27 - .L_26)
.L_26:
        /*006c*/ 	.word	0x00000000
        /*0070*/ 	.short	0x0000
        /*0072*/ 	.short	0x0000
        /*0074*/ 	.byte	0x00, 0xf5, 0x21, 0x00


	//----- nvinfo : EIATTR_SPARSE_MMA_MASK
	.align		4
.L_27:
        /*0078*/ 	.byte	0x03, 0x50
        /*007a*/ 	.short	0x0000


	//----- nvinfo : EIATTR_MAXREG_COUNT
	.align		4
        /*007c*/ 	.byte	0x03, 0x1b
        /*007e*/ 	.short	0x00ff


	//----- nvinfo : EIATTR_NUM_BARRIERS
	.align		4
        /*0080*/ 	.byte	0x02, 0x4c
        /*0082*/ 	.byte	0x01
	.zero		1


	//----- nvinfo : EIATTR_MERCURY_ISA_VERSION
	.align		4
        /*0084*/ 	.byte	0x03, 0x5f
        /*0086*/ 	.short	0x0101


	//----- nvinfo : EIATTR_VRC_CTA_INIT_COUNT
	.align		4
        /*0088*/ 	.byte	0x02, 0x4a
	.zero		1
	.zero		1


	//----- nvinfo : EIATTR_EXIT_INSTR_OFFSETS
	.align		4
        /*008c*/ 	.byte	0x04, 0x1c
        /*008e*/ 	.short	(.L_29 - .L_28)


	//   ....[0]....
.L_28:
        /*0090*/ 	.word	0x00000c80


	//   ....[1]....
        /*0094*/ 	.word	0x00001620


	//----- nvinfo : EIATTR_CRS_STACK_SIZE
	.align		4
.L_29:
        /*0098*/ 	.byte	0x04, 0x1e
        /*009a*/ 	.short	(.L_31 - .L_30)
.L_30:
        /*009c*/ 	.word	0x00000000


	//----- nvinfo : EIATTR_CBANK_PARAM_SIZE
	.align		4
.L_31:
        /*00a0*/ 	.byte	0x03, 0x19
        /*00a2*/ 	.short	0x0024


	//----- nvinfo : EIATTR_PARAM_CBANK
	.align		4
        /*00a4*/ 	.byte	0x04, 0x0a
        /*00a6*/ 	.short	(.L_33 - .L_32)
	.align		4
.L_32:
        /*00a8*/ 	.word	index@(.nv.constant0._Z11cudaMaxPoolPdS_iiiii)
        /*00ac*/ 	.short	0x0380
        /*00ae*/ 	.short	0x0024


	//----- nvinfo : EIATTR_SW_WAR
	.align		4
.L_33:
        /*00b0*/ 	.byte	0x04, 0x36
        /*00b2*/ 	.short	(.L_35 - .L_34)
.L_34:
        /*00b4*/ 	.word	0x00000008
.L_35:


//--------------------- .nv.info._Z17cudaMaxPoolSimplePdS_iiiii --------------------------
	.section	.nv.info._Z17cudaMaxPoolSimplePdS_iiiii,"",@"SHT_CUDA_INFO"
	.sectionflags	@""
	.align	4


	//----- nvinfo : EIATTR_CUDA_API_VERSION
	.align		4
        /*0000*/ 	.byte	0x04, 0x37
        /*0002*/ 	.short	(.L_37 - .L_36)
.L_36:
        /*0004*/ 	.word	0x00000082


	//----- nvinfo : EIATTR_KPARAM_INFO
	.align		4
.L_37:
        /*0008*/ 	.byte	0x04, 0x17
        /*000a*/ 	.short	(.L_39 - .L_38)
.L_38:
        /*000c*/ 	.word	0x00000000
        /*0010*/ 	.short	0x0006
        /*0012*/ 	.short	0x0020
        /*0014*/ 	.byte	0x00, 0xf0, 0x11, 0x00


	//----- nvinfo : EIATTR_KPARAM_INFO
	.align		4
.L_39:
        /*0018*/ 	.byte	0x04, 0x17
        /*001a*/ 	.short	(.L_41 - .L_40)
.L_40:
        /*001c*/ 	.word	0x00000000
        /*0020*/ 	.short	0x0005
        /*0022*/ 	.short	0x001c
        /*0024*/ 	.byte	0x00, 0xf0, 0x11, 0x00


	//----- nvinfo : EIATTR_KPARAM_INFO
	.align		4
.L_41:
        /*0028*/ 	.byte	0x04, 0x17
        /*002a*/ 	.short	(.L_43 - .L_42)
.L_42:
        /*002c*/ 	.word	0x00000000
        /*0030*/ 	.short	0x0004
        /*0032*/ 	.short	0x0018
        /*0034*/ 	.byte	0x00, 0xf0, 0x11, 0x00


	//----- nvinfo : EIATTR_KPARAM_INFO
	.align		4
.L_43:
        /*0038*/ 	.byte	0x04, 0x17
        /*003a*/ 	.short	(.L_45 - .L_44)
.L_44:
        /*003c*/ 	.word	0x00000000
        /*0040*/ 	.short	0x0003
        /*0042*/ 	.short	0x0014
        /*0044*/ 	.byte	0x00, 0xf0, 0x11, 0x00


	//----- nvinfo : EIATTR_KPARAM_INFO
	.align		4
.L_45:
        /*0048*/ 	.byte	0x04, 0x17
        /*004a*/ 	.short	(.L_47 - .L_46)
.L_46:
        /*004c*/ 	.word	0x00000000
        /*0050*/ 	.short	0x0002
        /*0052*/ 	.short	0x0010
        /*0054*/ 	.byte	0x00, 0xf0, 0x11, 0x00


	//----- nvinfo : EIATTR_KPARAM_INFO
	.align		4
.L_47:
        /*0058*/ 	.byte	0x04, 0x17
        /*005a*/ 	.short	(.L_49 - .L_48)
.L_48:
        /*005c*/ 	.word	0x00000000
        /*0060*/ 	.short	0x0001
        /*0062*/ 	.short	0x0008
        /*0064*/ 	.byte	0x00, 0xf5, 0x21, 0x00


	//----- nvinfo : EIATTR_KPARAM_INFO
	.align		4
.L_49:
        /*0068*/ 	.byte	0x04, 0x17
        /*006a*/ 	.short	(.L_51 - .L_50)
.L_50:
        /*006c*/ 	.word	0x00000000
        /*0070*/ 	.short	0x0000
        /*0072*/ 	.short	0x0000
        /*0074*/ 	.byte	0x00, 0xf5, 0x21, 0x00


	//----- nvinfo : EIATTR_SPARSE_MMA_MASK
	.align		4
.L_51:
        /*0078*/ 	.byte	0x03, 0x50
        /*007a*/ 	.short	0x0000


	//----- nvinfo : EIATTR_MAXREG_COUNT
	.align		4
        /*007c*/ 	.byte	0x03, 0x1b
        /*007e*/ 	.short	0x00ff


	//----- nvinfo : EIATTR_MERCURY_ISA_VERSION
	.align		4
        /*0080*/ 	.byte	0x03, 0x5f
        /*0082*/ 	.short	0x0101


	//----- nvinfo : EIATTR_VRC_CTA_INIT_COUNT
	.align		4
        /*0084*/ 	.byte	0x02, 0x4a
	.zero		1
	.zero		1


	//----- nvinfo : EIATTR_EXIT_INSTR_OFFSETS
	.align		4
        /*0088*/ 	.byte	0x04, 0x1c
        /*008a*/ 	.short	(.L_53 - .L_52)


	//   ....[0]....
.L_52:
        /*008c*/ 	.word	0x000000e0


	//   ....[1]....
        /*0090*/ 	.word	0x00000e90


	//----- nvinfo : EIATTR_CRS_STACK_SIZE
	.align		4
.L_53:
        /*0094*/ 	.byte	0x04, 0x1e
        /*0096*/ 	.short	(.L_55 - .L_54)
.L_54:
        /*0098*/ 	.word	0x00000000


	//----- nvinfo : EIATTR_CBANK_PARAM_SIZE
	.align		4
.L_55:
        /*009c*/ 	.byte	0x03, 0x19
        /*009e*/ 	.short	0x0024


	//----- nvinfo : EIATTR_PARAM_CBANK
	.align		4
        /*00a0*/ 	.byte	0x04, 0x0a
        /*00a2*/ 	.short	(.L_57 - .L_56)
	.align		4
.L_56:
        /*00a4*/ 	.word	index@(.nv.constant0._Z17cudaMaxPoolSimplePdS_iiiii)
        /*00a8*/ 	.short	0x0380
        /*00aa*/ 	.short	0x0024


	//----- nvinfo : EIATTR_SW_WAR
	.align		4
.L_57:
        /*00ac*/ 	.byte	0x04, 0x36
        /*00ae*/ 	.short	(.L_59 - .L_58)
.L_58:
        /*00b0*/ 	.word	0x00000008
.L_59:


//--------------------- .nv.callgraph             --------------------------
	.section	.nv.callgraph,"",@"SHT_CUDA_CALLGRAPH"
	.align	4
	.sectionentsize	8
	.align		4
        /*0000*/ 	.word	0x00000000
	.align		4
        /*0004*/ 	.word	0xffffffff
	.align		4
        /*0008*/ 	.word	0x00000000
	.align		4
        /*000c*/ 	.word	0xfffffffe
	.align		4
        /*0010*/ 	.word	0x00000000
	.align		4
        /*0014*/ 	.word	0xfffffffd
	.align		4
        /*0018*/ 	.word	0x00000000
	.align		4
        /*001c*/ 	.word	0xfffffffc


//--------------------- .text._Z11cudaMaxPoolPdS_iiiii --------------------------
	.section	.text._Z11cudaMaxPoolPdS_iiiii,"ax",@progbits
	.align	128
        .global         _Z11cudaMaxPoolPdS_iiiii
        .type           _Z11cudaMaxPoolPdS_iiiii,@function
        .size           _Z11cudaMaxPoolPdS_iiiii,(.L_x_27 - _Z11cudaMaxPoolPdS_iiiii)
        .other          _Z11cudaMaxPoolPdS_iiiii,@"STO_CUDA_ENTRY STV_DEFAULT"
_Z11cudaMaxPoolPdS_iiiii:
.text._Z11cudaMaxPoolPdS_iiiii:
[----:B------:R-:W-:Y:S08]  /*0000*/  LDC R1, c[0x0][0x37c] ;  /* 0x0000df00ff017b82 */ /* 0x000ff00000000800 */
[----:B------:R-:W0:Y:S01]  /*0010*/  LDC R13, c[0x0][0x39c] ;  /* 0x0000e700ff0d7b82 */ /* 0x000e220000000800 */
[----:B------:R-:W1:Y:S01]  /*0020*/  S2R R12, SR_TID.X ;  /* 0x00000000000c7919 */ /* 0x000e620000002100 */
[----:B------:R-:W0:Y:S01]  /*0030*/  LDCU UR7, c[0x0][0x360] ;  /* 0x00006c00ff0777ac */ /* 0x000e220008000800 */
[----:B------:R-:W-:Y:S01]  /*0040*/  BSSY.RECONVERGENT B0, `(.L_x_0) ;  /* 0x00000b9000007945 */ /* 0x000fe20003800200 */
[----:B------:R-:W2:Y:S01]  /*0050*/  S2R R0, SR_CTAID.Z ;  /* 0x0000000000007919 */ /* 0x000ea20000002700 */
[----:B------:R-:W3:Y:S03]  /*0060*/  LDCU.64 UR12, c[0x0][0x358] ;  /* 0x00006b00ff0c77ac */ /* 0x000ee60008000a00 */
[----:B------:R-:W4:Y:S01]  /*0070*/  S2UR UR4, SR_CTAID.X ;  /* 0x00000000000479c3 */ /* 0x000f220000002500 */
[----:B------:R-:W0:Y:S07]  /*0080*/  LDCU UR8, c[0x0][0x394] ;  /* 0x00007280ff0877ac */ /* 0x000e2e0008000800 */
[----:B------:R-:W5:Y:S08]  /*0090*/  S2UR UR5, SR_CTAID.Y ;  /* 0x00000000000579c3 */ /* 0x000f700000002600 */
[----:B------:R-:W5:Y:S01]  /*00a0*/  LDC R5, c[0x0][0x364] ;  /* 0x0000d900ff057b82 */ /* 0x000f620000000800 */
[----:B0-----:R-:W-:-:S04]  /*00b0*/  VIADD R2, R13, UR7 ;  /* 0x000000070d027c36 */ /* 0x001fc80008000000 */
[----:B------:R-:W-:Y:S01]  /*00c0*/  VIADD R3, R2, 0xffffffff ;  /* 0xffffffff02037836 */ /* 0x000fe20000000000 */
[----:B----4-:R-:W-:-:S04]  /*00d0*/  UIMAD UR4, UR7, UR4, URZ ;  /* 0x00000004070472a4 */ /* 0x010fc8000f8e02ff */
[----:B-1----:R-:W-:Y:S01]  /*00e0*/  ISETP.GE.AND P0, PT, R12, R3, PT ;  /* 0x000000030c00720c */ /* 0x002fe20003f06270 */
[----:B-----5:R-:W-:-:S12]  /*00f0*/  IMAD R4, R5, UR5, RZ ;  /* 0x0000000505047c24 */ /* 0x020fd8000f8e02ff */
[----:B--23--:R-:W-:Y:S05]  /*0100*/  @P0 BRA `(.L_x_1) ;  /* 0x0000000800b00947 */ /* 0x00cfea0003800000 */
[----:B------:R-:W0:Y:S01]  /*0110*/  I2F.U32.RP R9, UR7 ;  /* 0x0000000700097d06 */ /* 0x000e220008209000 */
[----:B------:R-:W1:Y:S01]  /*0120*/  S2R R6, SR_TID.Y ;  /* 0x0000000000067919 */ /* 0x000e620000002200 */
[----:B------:R-:W2:Y:S01]  /*0130*/  LDC R18, c[0x0][0x3a0] ;  /* 0x0000e800ff127b82 */ /* 0x000ea20000000800 */
[----:B------:R-:W3:Y:S01]  /*0140*/  LDCU UR5, c[0x0][0x394] ;  /* 0x00007280ff0577ac */ /* 0x000ee20008000800 */
[----:B------:R-:W-:Y:S02]  /*0150*/  ISETP.NE.U32.AND P3, PT, RZ, UR7, PT ;  /* 0x00000007ff007c0c */ /* 0x000fe4000bf65070 */
[----:B------:R-:W-:Y:S02]  /*0160*/  LEA.HI R13, R13, R13, RZ, 0x1 ;  /* 0x0000000d0d0d7211 */ /* 0x000fe400078f08ff */
[----:B0-----:R-:W0:Y:S01]  /*0170*/  MUFU.RCP R9, R9 ;  /* 0x0000000900097308 */ /* 0x001e220000001000 */
[----:B--2---:R-:W-:Y:S01]  /*0180*/  IADD3 R5, PT, PT, R5, -0x1, R18 ;  /* 0xffffffff05057810 */ /* 0x004fe20007ffe012 */
[----:B0-----:R-:W-:-:S02]  /*0190*/  VIADD R10, R9, 0xffffffe ;  /* 0x0ffffffe090a7836 */ /* 0x001fc40000000000 */
[----:B-1----:R-:W-:-:S04]  /*01a0*/  VIADD R8, R6, UR7 ;  /* 0x0000000706087c36 */ /* 0x002fc80008000000 */
[----:B------:R0:W1:Y:S01]  /*01b0*/  F2I.FTZ.U32.TRUNC.NTZ R11, R10 ;  /* 0x0000000a000b7305 */ /* 0x000062000021f000 */
[----:B------:R-:W-:Y:S02]  /*01c0*/  ISETP.GE.AND P0, PT, R8, R5, PT ;  /* 0x000000050800720c */ /* 0x000fe40003f06270 */
[----:B------:R-:W-:Y:S01]  /*01d0*/  VIMNMX R7, PT, PT, R5, R8, !PT ;  /* 0x0000000805077248 */ /* 0x000fe20007fe0100 */
[----:B0-----:R-:W-:Y:S02]  /*01e0*/  HFMA2 R10, -RZ, RZ, 0, 0 ;  /* 0x00000000ff0a7431 */ /* 0x001fe400000001ff */
[----:B-1----:R-:W-:-:S04]  /*01f0*/  IMAD.MOV R14, RZ, RZ, -R11 ;  /* 0x000000ffff0e7224 */ /* 0x002fc800078e0a0b */
[----:B------:R-:W-:Y:S01]  /*0200*/  IMAD R9, R14, UR7, RZ ;  /* 0x000000070e097c24 */ /* 0x000fe2000f8e02ff */
[----:B------:R-:W-:-:S03]  /*0210*/  SEL R14, RZ, 0x1, P0 ;  /* 0x00000001ff0e7807 */ /* 0x000fc60000000000 */
[----:B------:R-:W-:Y:S01]  /*0220*/  IMAD.HI.U32 R16, R11, R9, R10 ;  /* 0x000000090b107227 */ /* 0x000fe200078e000a */
[----:B------:R-:W-:-:S05]  /*0230*/  IADD3 R7, PT, PT, R7, -R8, -R14 ;  /* 0x8000000807077210 */ /* 0x000fca0007ffe80e */
[----:B------:R-:W-:-:S04]  /*0240*/  IMAD.HI.U32 R15, R16, R7, RZ ;  /* 0x00000007100f7227 */ /* 0x000fc800078e00ff */
[----:B------:R-:W-:-:S04]  /*0250*/  IMAD.MOV R10, RZ, RZ, -R15 ;  /* 0x000000ffff0a7224 */ /* 0x000fc800078e0a0f */
[----:B------:R-:W-:Y:S01]  /*0260*/  IMAD R9, R10, UR7, R7 ;  /* 0x000000070a097c24 */ /* 0x000fe2000f8e0207 */
[----:B------:R-:W-:-:S04]  /*0270*/  LEA.HI R7, R18, R18, RZ, 0x1 ;  /* 0x0000001212077211 */ /* 0x000fc800078f08ff */
[----:B------:R-:W-:Y:S02]  /*0280*/  ISETP.GE.U32.AND P1, PT, R9, UR7, PT ;  /* 0x0000000709007c0c */ /* 0x000fe4000bf26070 */
[----:B------:R-:W-:-:S05]  /*0290*/  SHF.R.S32.HI R7, RZ, 0x1, R7 ;  /* 0x00000001ff077819 */ /* 0x000fca0000011407 */
[----:B------:R-:W-:-:S04]  /*02a0*/  IMAD.IADD R7, R4, 0x1, -R7 ;  /* 0x0000000104077824 */ /* 0x000fc800078e0a07 */
[----:B------:R-:W-:Y:S02]  /*02b0*/  IMAD.IADD R10, R7, 0x1, R6 ;  /* 0x00000001070a7824 */ /* 0x000fe400078e0206 */
[----:B------:R-:W-:Y:S01]  /*02c0*/  @P1 VIADD R9, R9, -UR7 ;  /* 0x8000000709091c36 */ /* 0x000fe20008000000 */
[----:B------:R-:W-:Y:S01]  /*02d0*/  @P1 IADD3 R15, PT, PT, R15, 0x1, RZ ;  /* 0x000000010f0f1810 */ /* 0x000fe20007ffe0ff */
[C---:B------:R-:W-:Y:S01]  /*02e0*/  VIADD R11, R10.reuse, UR7 ;  /* 0x000000070a0b7c36 */ /* 0x040fe20008000000 */
[C---:B---3--:R-:W-:Y:S02]  /*02f0*/  ISETP.GE.AND P0, PT, R10.reuse, UR5, PT ;  /* 0x000000050a007c0c */ /* 0x048fe4000bf06270 */
[----:B------:R-:W-:Y:S01]  /*0300*/  ISETP.GE.U32.AND P2, PT, R9, UR7, PT ;  /* 0x0000000709007c0c */ /* 0x000fe2000bf46070 */
[C---:B------:R-:W-:Y:S01]  /*0310*/  VIADD R9, R11.reuse, UR7 ;  /* 0x000000070b097c36 */ /* 0x040fe20008000000 */
[----:B------:R-:W-:Y:S02]  /*0320*/  ISETP.GE.AND P1, PT, R11, UR5, PT ;  /* 0x000000050b007c0c */ /* 0x000fe4000bf26270 */
[----:B------:R-:W-:-:S02]  /*0330*/  ISETP.LT.OR P0, PT, R10, RZ, P0 ;  /* 0x000000ff0a00720c */ /* 0x000fc40000701670 */
[----:B------:R-:W-:Y:S02]  /*0340*/  ISETP.LT.OR P1, PT, R11, RZ, P1 ;  /* 0x000000ff0b00720c */ /* 0x000fe40000f21670 */
[----:B------:R-:W-:Y:S01]  /*0350*/  SHF.R.S32.HI R11, RZ, 0x1, R13 ;  /* 0x00000001ff0b7819 */ /* 0x000fe2000001140d */
[----:B------:R-:W-:-:S03]  /*0360*/  VIADD R13, R8, UR7 ;  /* 0x00000007080d7c36 */ /* 0x000fc60008000000 */
[----:B------:R-:W-:Y:S01]  /*0370*/  IADD3 R11, PT, PT, -R11, UR4, RZ ;  /* 0x000000040b0b7c10 */ /* 0x000fe2000fffe1ff */
[----:B------:R-:W-:Y:S01]  /*0380*/  @P2 VIADD R15, R15, 0x1 ;  /* 0x000000010f0f2836 */ /* 0x000fe20000000000 */
[----:B------:R-:W-:Y:S02]  /*0390*/  @!P3 LOP3.LUT R15, RZ, UR7, RZ, 0x33, !PT ;  /* 0x00000007ff0fbc12 */ /* 0x000fe4000f8e33ff */
[----:B------:R-:W-:-:S03]  /*03a0*/  ISETP.GE.AND P2, PT, R9, UR5, PT ;  /* 0x0000000509007c0c */ /* 0x000fc6000bf46270 */
[----:B------:R-:W-:Y:S01]  /*03b0*/  IMAD.IADD R10, R14, 0x1, R15 ;  /* 0x000000010e0a7824 */ /* 0x000fe200078e020f */
[----:B------:R-:W-:-:S13]  /*03c0*/  ISETP.LT.OR P2, PT, R9, RZ, P2 ;  /* 0x000000ff0900720c */ /* 0x000fda0001741670 */
.L_x_8:
[----:B------:R-:W-:Y:S01]  /*03d0*/  ISETP.GE.AND P3, PT, R6, R5, PT ;  /* 0x000000050600720c */ /* 0x000fe20003f66270 */
[----:B------:R-:W-:-:S12]  /*03e0*/  BSSY.RECONVERGENT B1, `(.L_x_2) ;  /* 0x000007b000017945 */ /* 0x000fd80003800200 */
[----:B01--4-:R-:W-:Y:S05]  /*03f0*/  @P3 BRA `(.L_x_3) ;  /* 0x0000000400e43947 */ /* 0x013fea0003800000 */
[----:B------:R-:W0:Y:S01]  /*0400*/  LDCU UR5, c[0x0][0x398] ;  /* 0x00007300ff0577ac */ /* 0x000e220008000800 */
[----:B------:R-:W-:Y:S01]  /*0410*/  LOP3.LUT R17, R10, 0x3, RZ, 0xc0, !PT ;  /* 0x000000030a117812 */ /* 0x000fe200078ec0ff */
[----:B------:R-:W-:Y:S01]  /*0420*/  IMAD.IADD R15, R11, 0x1, R12 ;  /* 0x000000010b0f7824 */ /* 0x000fe200078e020c */
[----:B------:R-:W-:Y:S01]  /*0430*/  BSSY.RECONVERGENT B2, `(.L_x_4) ;  /* 0x0000034000027945 */ /* 0x000fe20003800200 */
[----:B------:R-:W-:Y:S02]  /*0440*/  MOV R22, R6 ;  /* 0x0000000600167202 */ /* 0x000fe40000000f00 */
[----:B------:R-:W-:Y:S01]  /*0450*/  ISETP.NE.AND P4, PT, R17, 0x3, PT ;  /* 0x000000031100780c */ /* 0x000fe20003f85270 */
[----:B------:R-:W-:Y:S01]  /*0460*/  IMAD R20, R0, 0x100000, R15 ;  /* 0x0010000000147824 */ /* 0x000fe200078e020f */
[----:B0-----:R-:W-:-:S04]  /*0470*/  ISETP.GE.AND P3, PT, R15, UR5, PT ;  /* 0x000000050f007c0c */ /* 0x001fc8000bf66270 */
[----:B------:R-:W-:-:S07]  /*0480*/  ISETP.LT.OR P3, PT, R15, RZ, P3 ;  /* 0x000000ff0f00720c */ /* 0x000fce0001f61670 */
[----:B------:R-:W-:Y:S06]  /*0490*/  @!P4 BRA `(.L_x_5) ;  /* 0x0000000000b4c947 */ /* 0x000fec0003800000 */
[----:B------:R-:W-:-:S13]  /*04a0*/  PLOP3.LUT P4, PT, P3, P0, PT, 0xf8, 0x8f ;  /* 0x00000000008f781c */ /* 0x000fda0001f81f70 */
[----:B------:R-:W0:Y:S01]  /*04b0*/  @!P4 LDC.64 R14, c[0x0][0x388] ;  /* 0x0000e200ff0ecb82 */ /* 0x000e220000000a00 */
[----:B------:R-:W-:-:S04]  /*04c0*/  @!P4 IMAD.IADD R19, R7, 0x1, R6 ;  /* 0x000000010713c824 */ /* 0x000fc800078e0206 */
[----:B------:R-:W-:-:S04]  /*04d0*/  @!P4 IMAD R19, R19, 0x400, R20 ;  /* 0x000004001313c824 */ /* 0x000fc800078e0214 */
[----:B0-----:R-:W-:-:S06]  /*04e0*/  @!P4 IMAD.WIDE.U32 R14, R19, 0x8, R14 ;  /* 0x00000008130ec825 */ /* 0x001fcc00078e000e */
[----:B------:R-:W2:Y:S01]  /*04f0*/  @!P4 LDG.E.64 R14, desc[UR12][R14.64] ;  /* 0x0000000c0e0ec981 */ /* 0x000ea2000c1e1b00 */
[----:B------:R-:W0:Y:S01]  /*0500*/  S2UR UR6, SR_CgaCtaId ;  /* 0x00000000000679c3 */ /* 0x000e220000008800 */
[----:B------:R-:W-:Y:S01]  /*0510*/  UMOV UR5, 0x400 ;  /* 0x0000040000057882 */ /* 0x000fe20000000000 */
[----:B------:R-:W-:Y:S02]  /*0520*/  IMAD R21, R3, R6, R12 ;  /* 0x0000000603157224 */ /* 0x000fe400078e020c */
[----:B------:R-:W-:Y:S01]  /*0530*/  IMAD.MOV.U32 R22, RZ, RZ, R8 ;  /* 0x000000ffff167224 */ /* 0x000fe200078e0008 */
[----:B0-----:R-:W-:-:S06]  /*0540*/  ULEA UR5, UR6, UR5, 0x18 ;  /* 0x0000000506057291 */ /* 0x001fcc000f8ec0ff */
[----:B------:R-:W-:-:S04]  /*0550*/  @!P4 IMAD.U32 R16, RZ, RZ, UR5 ;  /* 0x00000005ff10ce24 */ /* 0x000fc8000f8e00ff */
[----:B------:R-:W-:Y:S01]  /*0560*/  @!P4 IMAD R19, R21, 0x8, R16 ;  /* 0x000000081513c824 */ /* 0x000fe200078e0210 */
[----:B------:R-:W-:-:S05]  /*0570*/  @P4 MOV R16, UR5 ;  /* 0x0000000500104c02 */ /* 0x000fca0008000f00 */
[----:B------:R-:W-:Y:S01]  /*0580*/  @P4 IMAD R21, R21, 0x8, R16 ;  /* 0x0000000815154824 */ /* 0x000fe200078e0210 */
[----:B--2---:R0:W-:Y:S04]  /*0590*/  @!P4 STS.64 [R19], R14 ;  /* 0x0000000e1300c388 */ /* 0x0041e80000000a00 */
[----:B------:R0:W-:Y:S01]  /*05a0*/  @P4 STS.64 [R21], RZ ;  /* 0x000000ff15004388 */ /* 0x0001e20000000a00 */
[----:B------:R-:W-:-:S13]  /*05b0*/  ISETP.NE.AND P4, PT, R17, RZ, PT ;  /* 0x000000ff1100720c */ /* 0x000fda0003f85270 */
[----:B0-----:R-:W-:Y:S05]  /*05c0*/  @!P4 BRA `(.L_x_5) ;  /* 0x000000000068c947 */ /* 0x001fea0003800000 */
[----:B------:R-:W-:-:S13]  /*05d0*/  PLOP3.LUT P4, PT, P3, P1, PT, 0xf8, 0x8f ;  /* 0x00000000008f781c */ /* 0x000fda0001f83f70 */
[----:B------:R-:W0:Y:S01]  /*05e0*/  @!P4 LDC.64 R14, c[0x0][0x388] ;  /* 0x0000e200ff0ecb82 */ /* 0x000e220000000a00 */
[----:B------:R-:W-:-:S05]  /*05f0*/  @!P4 IADD3 R19, PT, PT, R7, UR7, R6 ;  /* 0x000000070713cc10 */ /* 0x000fca000fffe006 */
[----:B------:R-:W-:-:S04]  /*0600*/  @!P4 IMAD R19, R19, 0x400, R20 ;  /* 0x000004001313c824 */ /* 0x000fc800078e0214 */
[----:B0-----:R-:W-:-:S06]  /*0610*/  @!P4 IMAD.WIDE.U32 R14, R19, 0x8, R14 ;  /* 0x00000008130ec825 */ /* 0x001fcc00078e000e */
[----:B------:R-:W2:Y:S01]  /*0620*/  @!P4 LDG.E.64 R14, desc[UR12][R14.64] ;  /* 0x0000000c0e0ec981 */ /* 0x000ea2000c1e1b00 */
[----:B------:R-:W-:Y:S02]  /*0630*/  IMAD R19, R3, R8, R12 ;  /* 0x0000000803137224 */ /* 0x000fe400078e020c */
[----:B------:R-:W-:Y:S02]  /*0640*/  IMAD.MOV.U32 R22, RZ, RZ, R13 ;  /* 0x000000ffff167224 */ /* 0x000fe400078e000d */
[----:B------:R-:W-:-:S05]  /*0650*/  IMAD R19, R19, 0x8, R16 ;  /* 0x0000000813137824 */ /* 0x000fca00078e0210 */
[----:B--2---:R0:W-:Y:S04]  /*0660*/  @!P4 STS.64 [R19], R14 ;  /* 0x0000000e1300c388 */ /* 0x0041e80000000a00 */
[----:B------:R0:W-:Y:S01]  /*0670*/  @P4 STS.64 [R19], RZ ;  /* 0x000000ff13004388 */ /* 0x0001e20000000a00 */
[----:B------:R-:W-:-:S13]  /*0680*/  ISETP.NE.AND P4, PT, R17, 0x1, PT ;  /* 0x000000011100780c */ /* 0x000fda0003f85270 */
[----:B0-----:R-:W-:Y:S05]  /*0690*/  @!P4 BRA `(.L_x_5) ;  /* 0x000000000034c947 */ /* 0x001fea0003800000 */
[----:B------:R-:W-:Y:S01]  /*06a0*/  PLOP3.LUT P4, PT, P3, P2, PT, 0xf8, 0x8f ;  /* 0x00000000008f781c */ /* 0x000fe20001f85f70 */
[----:B------:R-:W-:Y:S01]  /*06b0*/  IMAD R19, R3, R13, R12 ;  /* 0x0000000d03137224 */ /* 0x000fe200078e020c */
[----:B------:R-:W-:-:S11]  /*06c0*/  IADD3 R22, PT, PT, R13, UR7, RZ ;  /* 0x000000070d167c10 */ /* 0x000fd6000fffe0ff */
[----:B------:R-:W-:Y:S05]  /*06d0*/  @P4 BRA `(.L_x_6) ;  /* 0x00000000001c4947 */ /* 0x000fea0003800000 */
[----:B------:R-:W0:Y:S01]  /*06e0*/  LDC.64 R14, c[0x0][0x388] ;  /* 0x0000e200ff0e7b82 */ /* 0x000e220000000a00 */
[----:B------:R-:W-:-:S04]  /*06f0*/  IMAD R17, R9, 0x400, R20 ;  /* 0x0000040009117824 */ /* 0x000fc800078e0214 */
[----:B0-----:R-:W-:-:S06]  /*0700*/  IMAD.WIDE.U32 R14, R17, 0x8, R14 ;  /* 0x00000008110e7825 */ /* 0x001fcc00078e000e */
[----:B------:R-:W2:Y:S01]  /*0710*/  LDG.E.64 R14, desc[UR12][R14.64] ;  /* 0x0000000c0e0e7981 */ /* 0x000ea2000c1e1b00 */
[----:B------:R-:W-:-:S05]  /*0720*/  IMAD R17, R19, 0x8, R16 ;  /* 0x0000000813117824 */ /* 0x000fca00078e0210 */
[----:B--2---:R1:W-:Y:S01]  /*0730*/  STS.64 [R17], R14 ;  /* 0x0000000e11007388 */ /* 0x0043e20000000a00 */
[----:B------:R-:W-:Y:S05]  /*0740*/  BRA `(.L_x_5) ;  /* 0x0000000000087947 */ /* 0x000fea0003800000 */
.L_x_6:
[----:B------:R-:W-:-:S05]  /*0750*/  IMAD R16, R19, 0x8, R16 ;  /* 0x0000000813107824 */ /* 0x000fca00078e0210 */
[----:B------:R0:W-:Y:S02]  /*0760*/  STS.64 [R16], RZ ;  /* 0x000000ff10007388 */ /* 0x0001e40000000a00 */
.L_x_5:
[----:B------:R-:W-:Y:S05]  /*0770*/  BSYNC.RECONVERGENT B2 ;  /* 0x0000000000027941 */ /* 0x000fea0003800200 */
.L_x_4:
[----:B------:R-:W-:-:S13]  /*0780*/  ISETP.GE.U32.AND P4, PT, R10, 0x3, PT ;  /* 0x000000030a00780c */ /* 0x000fda0003f86070 */
[----:B------:R-:W-:Y:S05]  /*0790*/  @!P4 BRA `(.L_x_3) ;  /* 0x0000000000fcc947 */ /* 0x000fea0003800000 */
.L_x_7:
[----:B------:R-:W-:-:S05]  /*07a0*/  IMAD.IADD R29, R7, 0x1, R22 ;  /* 0x00000001071d7824 */ /* 0x000fca00078e0216 */
[----:B------:R-:W-:-:S04]  /*07b0*/  ISETP.GE.AND P4, PT, R29, UR8, PT ;  /* 0x000000081d007c0c */ /* 0x000fc8000bf86270 */
[----:B------:R-:W-:-:S04]  /*07c0*/  ISETP.LT.OR P4, PT, R29, RZ, P4 ;  /* 0x000000ff1d00720c */ /* 0x000fc80002781670 */
[----:B------:R-:W-:-:S13]  /*07d0*/  PLOP3.LUT P5, PT, P3, P4, PT, 0xf8, 0x8f ;  /* 0x00000000008f781c */ /* 0x000fda0001fa9f70 */
[----:B-1--4-:R-:W1:Y:S01]  /*07e0*/  @!P5 LDC.64 R14, c[0x0][0x388] ;  /* 0x0000e200ff0edb82 */ /* 0x012e620000000a00 */
[----:B------:R-:W-:-:S04]  /*07f0*/  @!P5 IMAD R17, R29, 0x400, R20 ;  /* 0x000004001d11d824 */ /* 0x000fc800078e0214 */
[----:B-1----:R-:W-:-:S05]  /*0800*/  @!P5 IMAD.WIDE.U32 R14, R17, 0x8, R14 ;  /* 0x00000008110ed825 */ /* 0x002fca00078e000e */
[----:B------:R1:W2:Y:S01]  /*0810*/  @!P5 LDG.E.64 R26, desc[UR12][R14.64] ;  /* 0x0000000c0e1ad981 */ /* 0x0002a2000c1e1b00 */
[----:B------:R-:W3:Y:S01]  /*0820*/  S2UR UR6, SR_CgaCtaId ;  /* 0x00000000000679c3 */ /* 0x000ee20000008800 */
[----:B------:R-:W-:Y:S01]  /*0830*/  UMOV UR5, 0x400 ;  /* 0x0000040000057882 */ /* 0x000fe20000000000 */
[----:B0-----:R-:W-:Y:S01]  /*0840*/  IMAD R16, R3, R22, R12 ;  /* 0x0000001603107224 */ /* 0x001fe200078e020c */
[----:B------:R-:W-:-:S04]  /*0850*/  IADD3 R29, PT, PT, R29, UR7, RZ ;  /* 0x000000071d1d7c10 */ /* 0x000fc8000fffe0ff */
[C---:B------:R-:W-:Y:S01]  /*0860*/  ISETP.GE.AND P4, PT, R29.reuse, UR8, PT ;  /* 0x000000081d007c0c */ /* 0x040fe2000bf86270 */
[----:B------:R-:W-:-:S03]  /*0870*/  VIADD R23, R29, UR7 ;  /* 0x000000071d177c36 */ /* 0x000fc60008000000 */
[----:B------:R-:W-:Y:S02]  /*0880*/  ISETP.LT.OR P4, PT, R29, RZ, P4 ;  /* 0x000000ff1d00720c */ /* 0x000fe40002781670 */
[C---:B------:R-:W-:Y:S02]  /*0890*/  IADD3 R25, PT, PT, R23.reuse, UR7, RZ ;  /* 0x0000000717197c10 */ /* 0x040fe4000fffe0ff */
[C---:B------:R-:W-:Y:S02]  /*08a0*/  ISETP.GE.AND P6, PT, R23.reuse, UR8, PT ;  /* 0x0000000817007c0c */ /* 0x040fe4000bfc6270 */
[----:B------:R-:W-:Y:S02]  /*08b0*/  PLOP3.LUT P4, PT, P3, P4, PT, 0xf8, 0x8f ;  /* 0x00000000008f781c */ /* 0x000fe40001f89f70 */
[----:B------:R-:W-:-:S04]  /*08c0*/  ISETP.LT.OR P6, PT, R23, RZ, P6 ;  /* 0x000000ff1700720c */ /* 0x000fc800037c1670 */
[----:B------:R-:W-:Y:S01]  /*08d0*/  PLOP3.LUT P6, PT, P3, P6, PT, 0xf8, 0x8f ;  /* 0x00000000008f781c */ /* 0x000fe20001fcdf70 */
[----:B---3--:R-:W-:-:S06]  /*08e0*/  ULEA UR5, UR6, UR5, 0x18 ;  /* 0x0000000506057291 */ /* 0x008fcc000f8ec0ff */
[----:B------:R-:W-:Y:S01]  /*08f0*/  @P5 IMAD.U32 R21, RZ, RZ, UR5 ;  /* 0x00000005ff155e24 */ /* 0x000fe2000f8e00ff */
[----:B-1----:R-:W0:Y:S01]  /*0900*/  @!P4 LDC.64 R14, c[0x0][0x388] ;  /* 0x0000e200ff0ecb82 */ /* 0x002e220000000a00 */
[----:B------:R-:W-:Y:S02]  /*0910*/  @!P4 IMAD R29, R29, 0x400, R20 ;  /* 0x000004001d1dc824 */ /* 0x000fe400078e0214 */
[----:B------:R-:W-:Y:S02]  /*0920*/  @P5 IMAD R24, R16, 0x8, R21 ;  /* 0x0000000810185824 */ /* 0x000fe400078e0215 */
[----:B------:R-:W-:-:S03]  /*0930*/  @!P5 IMAD.U32 R21, RZ, RZ, UR5 ;  /* 0x00000005ff15de24 */ /* 0x000fc6000f8e00ff */
[----:B------:R1:W-:Y:S01]  /*0940*/  @P5 STS.64 [R24], RZ ;  /* 0x000000ff18005388 */ /* 0x0003e20000000a00 */
[----:B------:R-:W-:Y:S01]  /*0950*/  @!P5 IMAD R28, R16, 0x8, R21 ;  /* 0x00000008101cd824 */ /* 0x000fe200078e0215 */
[----:B------:R-:W3:Y:S01]  /*0960*/  @!P6 LDC.64 R18, c[0x0][0x388] ;  /* 0x0000e200ff12eb82 */ /* 0x000ee20000000a00 */
[----:B------:R-:W-:Y:S02]  /*0970*/  @!P6 IMAD R23, R23, 0x400, R20 ;  /* 0x000004001717e824 */ /* 0x000fe400078e0214 */
[----:B0-----:R-:W-:-:S06]  /*0980*/  @!P4 IMAD.WIDE.U32 R14, R29, 0x8, R14 ;  /* 0x000000081d0ec825 */ /* 0x001fcc00078e000e */
[----:B------:R-:W4:Y:S01]  /*0990*/  @!P4 LDG.E.64 R14, desc[UR12][R14.64] ;  /* 0x0000000c0e0ec981 */ /* 0x000f22000c1e1b00 */
[----:B---3--:R-:W-:-:S06]  /*09a0*/  @!P6 IMAD.WIDE.U32 R18, R23, 0x8, R18 ;  /* 0x000000081712e825 */ /* 0x008fcc00078e0012 */
[----:B------:R-:W3:Y:S04]  /*09b0*/  @!P6 LDG.E.64 R18, desc[UR12][R18.64] ;  /* 0x0000000c1212e981 */ /* 0x000ee8000c1e1b00 */
[----:B--2---:R0:W-:Y:S01]  /*09c0*/  @!P5 STS.64 [R28], R26 ;  /* 0x0000001a1c00d388 */ /* 0x0041e20000000a00 */
[----:B------:R-:W-:-:S04]  /*09d0*/  ISETP.GE.AND P5, PT, R25, UR8, PT ;  /* 0x0000000819007c0c */ /* 0x000fc8000bfa6270 */
[----:B------:R-:W-:-:S04]  /*09e0*/  ISETP.LT.OR P5, PT, R25, RZ, P5 ;  /* 0x000000ff1900720c */ /* 0x000fc80002fa1670 */
[----:B------:R-:W-:-:S13]  /*09f0*/  PLOP3.LUT P5, PT, P3, P5, PT, 0xf8, 0x8f ;  /* 0x00000000008f781c */ /* 0x000fda0001fabf70 */
[----:B------:R-:W2:Y:S01]  /*0a00*/  @!P5 LDC.64 R16, c[0x0][0x388] ;  /* 0x0000e200ff10db82 */ /* 0x000ea20000000a00 */
[----:B------:R-:W-:-:S04]  /*0a10*/  @!P5 IMAD R25, R25, 0x400, R20 ;  /* 0x000004001919d824 */ /* 0x000fc800078e0214 */
[----:B--2---:R-:W-:-:S06]  /*0a20*/  @!P5 IMAD.WIDE.U32 R16, R25, 0x8, R16 ;  /* 0x000000081910d825 */ /* 0x004fcc00078e0010 */
[----:B------:R-:W2:Y:S01]  /*0a30*/  @!P5 LDG.E.64 R16, desc[UR12][R16.64] ;  /* 0x0000000c1010d981 */ /* 0x000ea2000c1e1b00 */
[----:B------:R-:W-:-:S04]  /*0a40*/  VIADD R22, R22, UR7 ;  /* 0x0000000716167c36 */ /* 0x000fc80008000000 */
[----:B------:R-:W-:Y:S02]  /*0a50*/  VIADD R25, R22, UR7 ;  /* 0x0000000716197c36 */ /* 0x000fe40008000000 */
[--C-:B-1----:R-:W-:Y:S02]  /*0a60*/  IMAD R24, R3, R22, R12.reuse ;  /* 0x0000001603187224 */ /* 0x102fe400078e020c */
[----:B------:R-:W-:Y:S02]  /*0a70*/  VIADD R22, R25, UR7 ;  /* 0x0000000719167c36 */ /* 0x000fe40008000000 */
[C-C-:B0-----:R-:W-:Y:S01]  /*0a80*/  IMAD R26, R3.reuse, R25, R12.reuse ;  /* 0x00000019031a7224 */ /* 0x141fe200078e020c */
[C---:B------:R-:W-:Y:S01]  /*0a90*/  @!P4 LEA R23, R24.reuse, R21, 0x3 ;  /* 0x000000151817c211 */ /* 0x040fe200078e18ff */
[----:B------:R-:W-:Y:S02]  /*0aa0*/  IMAD R28, R3, R22, R12 ;  /* 0x00000016031c7224 */ /* 0x000fe400078e020c */
[----:B------:R-:W-:-:S02]  /*0ab0*/  @P4 IMAD R24, R24, 0x8, R21 ;  /* 0x0000000818184824 */ /* 0x000fc400078e0215 */
[C-C-:B------:R-:W-:Y:S02]  /*0ac0*/  @!P6 IMAD R25, R26.reuse, 0x8, R21.reuse ;  /* 0x000000081a19e824 */ /* 0x140fe400078e0215 */
[--C-:B------:R-:W-:Y:S01]  /*0ad0*/  @P6 IMAD R26, R26, 0x8, R21.reuse ;  /* 0x000000081a1a6824 */ /* 0x100fe200078e0215 */
[----:B----4-:R4:W-:Y:S01]  /*0ae0*/  @!P4 STS.64 [R23], R14 ;  /* 0x0000000e1700c388 */ /* 0x0109e20000000a00 */
[C---:B------:R-:W-:Y:S01]  /*0af0*/  @!P5 IMAD R27, R28.reuse, 0x8, R21 ;  /* 0x000000081c1bd824 */ /* 0x040fe200078e0215 */
[----:B------:R-:W-:Y:S02]  /*0b00*/  @P5 LEA R21, R28, R21, 0x3 ;  /* 0x000000151c155211 */ /* 0x000fe400078e18ff */
[----:B------:R4:W-:Y:S01]  /*0b10*/  @P4 STS.64 [R24], RZ ;  /* 0x000000ff18004388 */ /* 0x0009e20000000a00 */
[----:B------:R-:W-:-:S03]  /*0b20*/  VIADD R22, R22, UR7 ;  /* 0x0000000716167c36 */ /* 0x000fc60008000000 */
[----:B---3--:R4:W-:Y:S04]  /*0b30*/  @!P6 STS.64 [R25], R18 ;  /* 0x000000121900e388 */ /* 0x0089e80000000a00 */
[----:B------:R4:W-:Y:S01]  /*0b40*/  @P6 STS.64 [R26], RZ ;  /* 0x000000ff1a006388 */ /* 0x0009e20000000a00 */
[----:B------:R-:W-:-:S03]  /*0b50*/  ISETP.GE.AND P4, PT, R22, R5, PT ;  /* 0x000000051600720c */ /* 0x000fc60003f86270 */
[----:B--2---:R4:W-:Y:S04]  /*0b60*/  @!P5 STS.64 [R27], R16 ;  /* 0x000000101b00d388 */ /* 0x0049e80000000a00 */
[----:B------:R4:W-:Y:S06]  /*0b70*/  @P5 STS.64 [R21], RZ ;  /* 0x000000ff15005388 */ /* 0x0009ec0000000a00 */
[----:B------:R-:W-:Y:S05]  /*0b80*/  @!P4 BRA `(.L_x_7) ;  /* 0xfffffffc0004c947 */ /* 0x000fea000383ffff */
.L_x_3:
[----:B------:R-:W-:Y:S05]  /*0b90*/  BSYNC.RECONVERGENT B1 ;  /* 0x0000000000017941 */ /* 0x000fea0003800200 */
.L_x_2:
[----:B------:R-:W-:-:S05]  /*0ba0*/  VIADD R12, R12, UR7 ;  /* 0x000000070c0c7c36 */ /* 0x000fca0008000000 */
[----:B------:R-:W-:-:S13]  /*0bb0*/  ISETP.GE.AND P3, PT, R12, R3, PT ;  /* 0x000000030c00720c */ /* 0x000fda0003f66270 */
[----:B------:R-:W-:Y:S05]  /*0bc0*/  @!P3 BRA `(.L_x_8) ;  /* 0xfffffff80000b947 */ /* 0x000fea000383ffff */
.L_x_1:
[----:B------:R-:W-:Y:S05]  /*0bd0*/  BSYNC.RECONVERGENT B0 ;  /* 0x0000000000007941 */ /* 0x000fea0003800200 */
.L_x_0:
[----:B------:R-:W2:Y:S01]  /*0be0*/  S2R R9, SR_TID.Y ;  /* 0x0000000000097919 */ /* 0x000ea20000002200 */
[----:B------:R-:W3:Y:S01]  /*0bf0*/  LDCU UR5, c[0x0][0x394] ;  /* 0x00007280ff0577ac */ /* 0x000ee20008000800 */
[----:B------:R-:W5:Y:S01]  /*0c00*/  S2R R6, SR_TID.X ;  /* 0x0000000000067919 */ /* 0x000f620000002100 */
[----:B------:R-:W0:Y:S01]  /*0c10*/  LDCU UR6, c[0x0][0x398] ;  /* 0x00007300ff0677ac */ /* 0x000e220008000800 */
[----:B--2---:R-:W-:Y:S02]  /*0c20*/  IMAD.IADD R4, R4, 0x1, R9 ;  /* 0x0000000104047824 */ /* 0x004fe400078e0209 */
[----:B-----5:R-:W-:Y:S01]  /*0c30*/  VIADD R5, R6, UR4 ;  /* 0x0000000406057c36 */ /* 0x020fe20008000000 */
[----:B------:R-:W-:Y:S02]  /*0c40*/  BAR.SYNC.DEFER_BLOCKING 0x0 ;  /* 0x0000000000007b1d */ /* 0x000fe40000010000 */
[----:B---3--:R-:W-:-:S04]  /*0c50*/  ISETP.GE.AND P0, PT, R4, UR5, PT ;  /* 0x0000000504007c0c */ /* 0x008fc8000bf06270 */
[----:B0-----:R-:W-:-:S04]  /*0c60*/  ISETP.GE.OR P0, PT, R5, UR6, P0 ;  /* 0x0000000605007c0c */ /* 0x001fc80008706670 */
[----:B------:R-:W-:-:S13]  /*0c70*/  ISETP.LT.OR P0, PT, R5, RZ, P0 ;  /* 0x000000ff0500720c */ /* 0x000fda0000701670 */
[----:B------:R-:W-:Y:S05]  /*0c80*/  @P0 EXIT ;  /* 0x000000000000094d */ /* 0x000fea0003800000 */
[----:B------:R-:W0:Y:S01]  /*0c90*/  LDCU UR4, c[0x0][0x3a0] ;  /* 0x00007400ff0477ac */ /* 0x000e220008000800 */
[----:B------:R-:W2:Y:S01]  /*0ca0*/  S2UR UR6, SR_CgaCtaId ;  /* 0x00000000000679c3 */ /* 0x000ea20000008800 */
[----:B------:R-:W3:Y:S01]  /*0cb0*/  LDCU UR5, c[0x0][0x39c] ;  /* 0x00007380ff0577ac */ /* 0x000ee20008000800 */
[----:B0-----:R-:W-:Y:S02]  /*0cc0*/  ULEA.HI UR4, UR4, UR4, URZ, 0x1 ;  /* 0x0000000404047291 */ /* 0x001fe4000f8f08ff */
[----:B---3--:R-:W-:Y:S02]  /*0cd0*/  ULEA.HI UR5, UR5, UR5, URZ, 0x1 ;  /* 0x0000000505057291 */ /* 0x008fe4000f8f08ff */
[----:B------:R-:W-:Y:S02]  /*0ce0*/  USHF.R.S32.HI UR4, URZ, 0x1, UR4 ;  /* 0x00000001ff047899 */ /* 0x000fe40008011404 */
[----:B------:R-:W-:Y:S02]  /*0cf0*/  USHF.R.S32.HI UR10, URZ, 0x1, UR5 ;  /* 0x00000001ff0a7899 */ /* 0x000fe40008011405 */
[----:B------:R-:W-:-:S02]  /*0d00*/  UIADD3 UR8, UPT, UPT, -UR4, URZ, URZ ;  /* 0x000000ff04087290 */ /* 0x000fc4000fffe1ff */
[----:B------:R-:W-:Y:S01]  /*0d10*/  IADD3 R7, PT, PT, R9, UR4, RZ ;  /* 0x0000000409077c10 */ /* 0x000fe2000fffe0ff */
[----:B------:R-:W-:Y:S01]  /*0d20*/  UMOV UR5, 0x400 ;  /* 0x0000040000057882 */ /* 0x000fe20000000000 */
[----:B------:R-:W-:Y:S01]  /*0d30*/  VIADD R6, R6, UR10 ;  /* 0x0000000a06067c36 */ /* 0x000fe20008000000 */
[----:B--2---:R-:W-:Y:S02]  /*0d40*/  ULEA UR11, UR6, UR5, 0x18 ;  /* 0x00000005060b7291 */ /* 0x004fe4000f8ec0ff */
[----:B------:R-:W-:Y:S01]  /*0d50*/  UIADD3 UR6, UPT, UPT, -UR10, URZ, URZ ;  /* 0x000000ff0a067290 */ /* 0x000fe2000fffe1ff */
[----:B------:R-:W-:Y:S01]  /*0d60*/  IMAD R8, R3, R7, R6 ;  /* 0x0000000703087224 */ /* 0x000fe200078e0206 */
[----:B------:R-:W-:-:S04]  /*0d70*/  UISETP.GE.AND UP0, UPT, UR4, UR8, UPT ;  /* 0x000000080400728c */ /* 0x000fc8000bf06270 */
[----:B------:R-:W-:Y:S01]  /*0d80*/  LEA R8, R8, UR11, 0x3 ;  /* 0x0000000b08087c11 */ /* 0x000fe2000f8e18ff */
[----:B------:R-:W-:-:S04]  /*0d90*/  UISETP.GT.OR UP0, UPT, UR6, UR10, !UP0 ;  /* 0x0000000a0600728c */ /* 0x000fc8000c704670 */
[----:B------:R0:W2:Y:S05]  /*0da0*/  LDS.64 R12, [R8] ;  /* 0x00000000080c7984 */ /* 0x0000aa0000000a00 */
[----:B------:R-:W-:Y:S05]  /*0db0*/  BRA.U UP0, `(.L_x_9) ;  /* 0x0000000900047547 */ /* 0x000fea000b800000 */
[----:B------:R-:W-:Y:S01]  /*0dc0*/  UIADD3 UR5, UPT, UPT, UR4, UR4, URZ ;  /* 0x0000000404057290 */ /* 0x000fe2000fffe0ff */
[----:B------:R-:W-:-:S03]  /*0dd0*/  IMAD R9, R3, R9, R6 ;  /* 0x0000000903097224 */ /* 0x000fc600078e0206 */
[----:B------:R-:W-:-:S04]  /*0de0*/  UIADD3 UR14, UPT, UPT, UR5, 0x1, URZ ;  /* 0x00000001050e7890 */ /* 0x000fc8000fffe0ff */
[----:B------:R-:W-:Y:S02]  /*0df0*/  ULOP3.LUT UR15, UR14, 0x7, URZ, 0xc0, !UPT ;  /* 0x000000070e0f7892 */ /* 0x000fe4000f8ec0ff */
[----:B------:R-:W-:Y:S02]  /*0e00*/  ULOP3.LUT UR4, UR14, 0xfffffff8, URZ, 0xc0, !UPT ;  /* 0xfffffff80e047892 */ /* 0x000fe4000f8ec0ff */
[----:B------:R-:W-:Y:S02]  /*0e10*/  UIADD3 UR7, UPT, UPT, UR15, -0x1, URZ ;  /* 0xffffffff0f077890 */ /* 0x000fe4000fffe0ff */
[----:B------:R-:W-:Y:S02]  /*0e20*/  UIADD3 UR9, UPT, UPT, -UR4, URZ, URZ ;  /* 0x000000ff04097290 */ /* 0x000fe4000fffe1ff */
[----:B------:R-:W-:Y:S02]  /*0e30*/  ULOP3.LUT UR16, UR14, 0x3, URZ, 0xc0, !UPT ;  /* 0x000000030e107892 */ /* 0x000fe4000f8ec0ff */
[----:B------:R-:W-:Y:S01]  /*0e40*/  UISETP.GE.U32.AND UP0, UPT, UR7, 0x3, UPT ;  /* 0x000000030700788c */ /* 0x000fe2000bf06070 */
[----:B------:R-:W-:-:S10]  /*0e50*/  UMOV UR4, UR6 ;  /* 0x0000000600047c82 */ /* 0x000fd40008000000 */
.L_x_15:
[----:B------:R-:W-:Y:S01]  /*0e60*/  UISETP.GE.U32.AND UP2, UPT, UR5, 0x7, UPT ;  /* 0x000000070500788c */ /* 0x000fe2000bf46070 */
[----:B------:R-:W-:Y:S01]  /*0e70*/  VIADD R20, R6, UR4 ;  /* 0x0000000406147c36 */ /* 0x000fe20008000000 */
[----:B------:R-:W-:Y:S01]  /*0e80*/  UISETP.NE.AND UP1, UPT, UR15, URZ, UPT ;  /* 0x000000ff0f00728c */ /* 0x000fe2000bf25270 */
[----:B------:R-:W-:-:S06]  /*0e90*/  UMOV UR6, UR8 ;  /* 0x0000000800067c82 */ /* 0x000fcc0008000000 */
[----:B------:R-:W-:Y:S05]  /*0ea0*/  BRA.U !UP2, `(.L_x_10) ;  /* 0x000000010ae47547 */ /* 0x000fea000b800000 */
[----:B0-----:R-:W-:Y:S01]  /*0eb0*/  VIADD R8, R9, UR4 ;  /* 0x0000000409087c36 */ /* 0x001fe20008000000 */
[----:B------:R-:W-:Y:S01]  /*0ec0*/  UMOV UR7, UR9 ;  /* 0x0000000900077c82 */ /* 0x000fe20008000000 */
[----:B------:R-:W-:-:S03]  /*0ed0*/  UMOV UR6, UR8 ;  /* 0x0000000800067c82 */ /* 0x000fc60008000000 */
[----:B------:R-:W-:-:S07]  /*0ee0*/  LEA R8, R8, UR11, 0x3 ;  /* 0x0000000b08087c11 */ /* 0x000fce000f8e18ff */
.L_x_11:
[----:B------:R-:W-:Y:S01]  /*0ef0*/  VIADD R10, R7, UR6 ;  /* 0x00000006070a7c36 */ /* 0x000fe20008000000 */
[----:B------:R-:W-:Y:S02]  /*0f00*/  UIADD3 UR7, UPT, UPT, UR7, 0x8, URZ ;  /* 0x0000000807077890 */ /* 0x000fe4000fffe0ff */
[----:B------:R-:W-:Y:S01]  /*0f10*/  UIADD3 UR6, UPT, UPT, UR6, 0x8, URZ ;  /* 0x0000000806067890 */ /* 0x000fe2000fffe0ff */
[----:B-1--4-:R-:W-:Y:S01]  /*0f20*/  IMAD R14, R3, R10, R20 ;  /* 0x0000000a030e7224 */ /* 0x012fe200078e0214 */
[----:B------:R-:W-:Y:S01]  /*0f30*/  UISETP.NE.AND UP2, UPT, UR7, URZ, UPT ;  /* 0x000000ff0700728c */ /* 0x000fe2000bf45270 */
[----:B------:R0:W2:Y:S03]  /*0f40*/  LDS.64 R10, [R8] ;  /* 0x00000000080a7984 */ /* 0x0000a60000000a00 */
[----:B------:R-:W-:-:S05]  /*0f50*/  LEA R14, R14, UR11, 0x3 ;  /* 0x0000000b0e0e7c11 */ /* 0x000fca000f8e18ff */
[----:B------:R-:W-:Y:S01]  /*0f60*/  IMAD R18, R2, 0x8, R14 ;  /* 0x0000000802127824 */ /* 0x000fe200078e020e */
[C---:B------:R-:W-:Y:S01]  /*0f70*/  LEA R14, R3.reuse, R14, 0x3 ;  /* 0x0000000e030e7211 */ /* 0x040fe200078e18ff */
[----:B0-----:R-:W-:-:S04]  /*0f80*/  IMAD R8, R3, 0x40, R8 ;  /* 0x0000004003087824 */ /* 0x001fc800078e0208 */
[----:B------:R-:W0:Y:S01]  /*0f90*/  LDS.64 R18, [R18+-0x8] ;  /* 0xfffff80012127984 */ /* 0x000e220000000a00 */
[--C-:B------:R-:W-:Y:S02]  /*0fa0*/  IMAD R16, R2, 0x8, R14.reuse ;  /* 0x0000000802107824 */ /* 0x100fe400078e020e */
[----:B------:R-:W-:-:S04]  /*0fb0*/  IMAD R21, R3, 0x8, R14 ;  /* 0x0000000803157824 */ /* 0x000fc800078e020e */
[----:B------:R-:W1:Y:S01]  /*0fc0*/  LDS.64 R16, [R16+-0x8] ;  /* 0xfffff80010107984 */ /* 0x000e620000000a00 */
[--C-:B------:R-:W-:Y:S02]  /*0fd0*/  IMAD R14, R2, 0x8, R21.reuse ;  /* 0x00000008020e7824 */ /* 0x100fe400078e0215 */
[----:B------:R-:W-:-:S04]  /*0fe0*/  IMAD R21, R3, 0x8, R21 ;  /* 0x0000000803157824 */ /* 0x000fc800078e0215 */
[----:B------:R-:W3:Y:S01]  /*0ff0*/  LDS.64 R14, [R14+-0x8] ;  /* 0xfffff8000e0e7984 */ /* 0x000ee20000000a00 */
[----:B--2---:R-:W-:-:S06]  /*1000*/  DSETP.GT.AND P0, PT, R10, R12, PT ;  /* 0x0000000c0a00722a */ /* 0x004fcc0003f04000 */
[----:B------:R-:W-:Y:S02]  /*1010*/  FSEL R12, R10, R12, P0 ;  /* 0x0000000c0a0c7208 */ /* 0x000fe40000000000 */
[----:B------:R-:W-:Y:S02]  /*1020*/  FSEL R13, R11, R13, P0 ;  /* 0x0000000d0b0d7208 */ /* 0x000fe40000000000 */
[----:B------:R-:W-:Y:S01]  /*1030*/  LEA R10, R2, R21, 0x3 ;  /* 0x00000015020a7211 */ /* 0x000fe200078e18ff */
[----:B------:R-:W-:-:S03]  /*1040*/  IMAD R21, R3, 0x8, R21 ;  /* 0x0000000803157824 */ /* 0x000fc600078e0215 */
[----:B0-----:R-:W-:Y:S02]  /*1050*/  DSETP.GT.AND P0, PT, R18, R12, PT ;  /* 0x0000000c1200722a */ /* 0x001fe40003f04000 */
[----:B------:R-:W0:Y:S04]  /*1060*/  LDS.64 R10, [R10+-0x8] ;  /* 0xfffff8000a0a7984 */ /* 0x000e280000000a00 */
[----:B------:R-:W-:Y:S01]  /*1070*/  FSEL R18, R18, R12, P0 ;  /* 0x0000000c12127208 */ /* 0x000fe20000000000 */
[--C-:B------:R-:W-:Y:S01]  /*1080*/  IMAD R12, R2, 0x8, R21.reuse ;  /* 0x00000008020c7824 */ /* 0x100fe200078e0215 */
[----:B------:R-:W-:Y:S01]  /*1090*/  FSEL R19, R19, R13, P0 ;  /* 0x0000000d13137208 */ /* 0x000fe20000000000 */
[----:B------:R-:W-:-:S04]  /*10a0*/  IMAD R21, R3, 0x8, R21 ;  /* 0x0000000803157824 */ /* 0x000fc800078e0215 */
[----:B------:R-:W2:Y:S01]  /*10b0*/  LDS.64 R12, [R12+-0x8] ;  /* 0xfffff8000c0c7984 */ /* 0x000ea20000000a00 */
[----:B-1----:R-:W-:Y:S01]  /*10c0*/  DSETP.GT.AND P0, PT, R16, R18, PT ;  /* 0x000000121000722a */ /* 0x002fe20003f04000 */
[----:B------:R-:W-:Y:S01]  /*10d0*/  IMAD R22, R2, 0x8, R21 ;  /* 0x0000000802167824 */ /* 0x000fe200078e0215 */
[----:B------:R-:W-:-:S04]  /*10e0*/  LEA R21, R3, R21, 0x3 ;  /* 0x0000001503157211 */ /* 0x000fc800078e18ff */
[----:B------:R-:W-:Y:S01]  /*10f0*/  FSEL R18, R16, R18, P0 ;  /* 0x0000001210127208 */ /* 0x000fe20000000000 */
[----:B------:R-:W-:Y:S01]  /*1100*/  IMAD R21, R2, 0x8, R21 ;  /* 0x0000000802157824 */ /* 0x000fe200078e0215 */
[----:B------:R-:W-:Y:S02]  /*1110*/  FSEL R19, R17, R19, P0 ;  /* 0x0000001311137208 */ /* 0x000fe40000000000 */
[----:B------:R-:W1:Y:S04]  /*1120*/  LDS.64 R16, [R22+-0x8] ;  /* 0xfffff80016107984 */ /* 0x000e680000000a00 */
[----:B---3--:R-:W-:-:S06]  /*1130*/  DSETP.GT.AND P0, PT, R14, R18, PT ;  /* 0x000000120e00722a */ /* 0x008fcc0003f04000 */
[----:B------:R-:W-:Y:S02]  /*1140*/  FSEL R14, R14, R18, P0 ;  /* 0x000000120e0e7208 */ /* 0x000fe40000000000 */
[----:B------:R-:W-:Y:S02]  /*1150*/  FSEL R15, R15, R19, P0 ;  /* 0x000000130f0f7208 */ /* 0x000fe40000000000 */
[----:B------:R-:W3:Y:S04]  /*1160*/  LDS.64 R18, [R21+-0x8] ;  /* 0xfffff80015127984 */ /* 0x000ee80000000a00 */
[----:B0-----:R-:W-:-:S06]  /*1170*/  DSETP.GT.AND P0, PT, R10, R14, PT ;  /* 0x0000000e0a00722a */ /* 0x001fcc0003f04000 */
[----:B------:R-:W-:Y:S02]  /*1180*/  FSEL R10, R10, R14, P0 ;  /* 0x0000000e0a0a7208 */ /* 0x000fe40000000000 */
[----:B------:R-:W-:-:S06]  /*1190*/  FSEL R11, R11, R15, P0 ;  /* 0x0000000f0b0b7208 */ /* 0x000fcc0000000000 */
[----:B--2---:R-:W-:-:S06]  /*11a0*/  DSETP.GT.AND P0, PT, R12, R10, PT ;  /* 0x0000000a0c00722a */ /* 0x004fcc0003f04000 */
[----:B------:R-:W-:Y:S02]  /*11b0*/  FSEL R10, R12, R10, P0 ;  /* 0x0000000a0c0a7208 */ /* 0x000fe40000000000 */
[----:B------:R-:W-:-:S06]  /*11c0*/  FSEL R11, R13, R11, P0 ;  /* 0x0000000b0d0b7208 */ /* 0x000fcc0000000000 */
[----:B-1----:R-:W-:-:S06]  /*11d0*/  DSETP.GT.AND P0, PT, R16, R10, PT ;  /* 0x0000000a1000722a */ /* 0x002fcc0003f04000 */
[----:B------:R-:W-:Y:S02]  /*11e0*/  FSEL R10, R16, R10, P0 ;  /* 0x0000000a100a7208 */ /* 0x000fe40000000000 */
[----:B------:R-:W-:-:S06]  /*11f0*/  FSEL R11, R17, R11, P0 ;  /* 0x0000000b110b7208 */ /* 0x000fcc0000000000 */
[----:B---3--:R-:W-:-:S06]  /*1200*/  DSETP.GT.AND P0, PT, R18, R10, PT ;  /* 0x0000000a1200722a */ /* 0x008fcc0003f04000 */
[----:B------:R-:W-:Y:S02]  /*1210*/  FSEL R12, R18, R10, P0 ;  /* 0x0000000a120c7208 */ /* 0x000fe40000000000 */
[----:B------:R-:W-:Y:S01]  /*1220*/  FSEL R13, R19, R11, P0 ;  /* 0x0000000b130d7208 */ /* 0x000fe20000000000 */
[----:B------:R-:W-:Y:S06]  /*1230*/  BRA.U UP2, `(.L_x_11) ;  /* 0xfffffffd022c7547 */ /* 0x000fec000b83ffff */
.L_x_10:
[----:B------:R-:W-:Y:S05]  /*1240*/  BRA.U !UP1, `(.L_x_12) ;  /* 0x0000000109d07547 */ /* 0x000fea000b800000 */
[----:B------:R-:W-:Y:S01]  /*1250*/  UISETP.NE.AND UP1, UPT, UR16, URZ, UPT ;  /* 0x000000ff1000728c */ /* 0x000fe2000bf25270 */
[----:B------:R-:W-:Y:S10]  /*1260*/  BRA.U !UP0, `(.L_x_13) ;  /* 0x0000000108647547 */ /* 0x000ff4000b800000 */
[----:B0-----:R-:W-:Y:S01]  /*1270*/  VIADD R8, R7, UR6 ;  /* 0x0000000607087c36 */ /* 0x001fe20008000000 */
[----:B------:R-:W-:-:S03]  /*1280*/  UIADD3 UR6, UPT, UPT, UR6, 0x4, URZ ;  /* 0x0000000406067890 */ /* 0x000fc6000fffe0ff */
[----:B------:R-:W-:-:S05]  /*1290*/  IMAD R8, R3, R8, R20 ;  /* 0x0000000803087224 */ /* 0x000fca00078e0214 */
[----:B------:R-:W-:-:S04]  /*12a0*/  LEA R8, R8, UR11, 0x3 ;  /* 0x0000000b08087c11 */ /* 0x000fc8000f8e18ff */
[----:B------:R-:W-:Y:S01]  /*12b0*/  LEA R10, R3, R8, 0x3 ;  /* 0x00000008030a7211 */ /* 0x000fe200078e18ff */
[----:B----4-:R-:W2:Y:S01]  /*12c0*/  LDS.64 R18, [R8] ;  /* 0x0000000008127984 */ /* 0x010ea20000000a00 */
[----:B------:R-:W-:-:S03]  /*12d0*/  IMAD R16, R2, 0x8, R8 ;  /* 0x0000000802107824 */ /* 0x000fc600078e0208 */
[C-C-:B-1----:R-:W-:Y:S02]  /*12e0*/  IMAD R14, R2.reuse, 0x8, R10.reuse ;  /* 0x00000008020e7824 */ /* 0x142fe400078e020a */
[----:B------:R-:W-:Y:S01]  /*12f0*/  IMAD R11, R3, 0x8, R10 ;  /* 0x00000008030b7824 */ /* 0x000fe200078e020a */
[----:B------:R-:W0:Y:S03]  /*1300*/  LDS.64 R16, [R16+-0x8] ;  /* 0xfffff80010107984 */ /* 0x000e260000000a00 */
[----:B------:R-:W-:Y:S01]  /*1310*/  IMAD R11, R2, 0x8, R11 ;  /* 0x00000008020b7824 */ /* 0x000fe200078e020b */
[----:B------:R-:W1:Y:S05]  /*1320*/  LDS.64 R14, [R14+-0x8] ;  /* 0xfffff8000e0e7984 */ /* 0x000e6a0000000a00 */
[----:B------:R-:W3:Y:S01]  /*1330*/  LDS.64 R10, [R11+-0x8] ;  /* 0xfffff8000b0a7984 */ /* 0x000ee20000000a00 */
[----:B--2---:R-:W-:-:S06]  /*1340*/  DSETP.GT.AND P0, PT, R18, R12, PT ;  /* 0x0000000c1200722a */ /* 0x004fcc0003f04000 */
[----:B------:R-:W-:Y:S02]  /*1350*/  FSEL R12, R18, R12, P0 ;  /* 0x0000000c120c7208 */ /* 0x000fe40000000000 */
[----:B------:R-:W-:-:S06]  /*1360*/  FSEL R13, R19, R13, P0 ;  /* 0x0000000d130d7208 */ /* 0x000fcc0000000000 */
[----:B0-----:R-:W-:-:S06]  /*1370*/  DSETP.GT.AND P0, PT, R16, R12, PT ;  /* 0x0000000c1000722a */ /* 0x001fcc0003f04000 */
[----:B------:R-:W-:Y:S02]  /*1380*/  FSEL R12, R16, R12, P0 ;  /* 0x0000000c100c7208 */ /* 0x000fe40000000000 */
[----:B------:R-:W-:-:S06]  /*1390*/  FSEL R13, R17, R13, P0 ;  /* 0x0000000d110d7208 */ /* 0x000fcc0000000000 */
[----:B-1----:R-:W-:-:S06]  /*13a0*/  DSETP.GT.AND P0, PT, R14, R12, PT ;  /* 0x0000000c0e00722a */ /* 0x002fcc0003f04000 */
[----:B------:R-:W-:Y:S02]  /*13b0*/  FSEL R12, R14, R12, P0 ;  /* 0x0000000c0e0c7208 */ /* 0x000fe40000000000 */
[----:B------:R-:W-:-:S06]  /*13c0*/  FSEL R13, R15, R13, P0 ;  /* 0x0000000d0f0d7208 */ /* 0x000fcc0000000000 */
[----:B---3--:R-:W-:-:S06]  /*13d0*/  DSETP.GT.AND P0, PT, R10, R12, PT ;  /* 0x0000000c0a00722a */ /* 0x008fcc0003f04000 */
[----:B------:R-:W-:Y:S02]  /*13e0*/  FSEL R12, R10, R12, P0 ;  /* 0x0000000c0a0c7208 */ /* 0x000fe40000000000 */
[----:B------:R-:W-:-:S07]  /*13f0*/  FSEL R13, R11, R13, P0 ;  /* 0x0000000d0b0d7208 */ /* 0x000fce0000000000 */
.L_x_13:
[----:B------:R-:W-:Y:S05]  /*1400*/  BRA.U !UP1, `(.L_x_12) ;  /* 0x0000000109607547 */ /* 0x000fea000b800000 */
[----:B------:R-:W-:Y:S02]  /*1410*/  UISETP.NE.AND UP1, UPT, UR16, 0x1, UPT ;  /* 0x000000011000788c */ /* 0x000fe4000bf25270 */
[----:B------:R-:W-:-:S07]  /*1420*/  ULOP3.LUT UP2, URZ, UR14, 0x1, URZ, 0xc0, !UPT ;  /* 0x000000010eff7892 */ /* 0x000fce000f84c0ff */
[----:B------:R-:W-:Y:S05]  /*1430*/  BRA.U !UP1, `(.L_x_14) ;  /* 0x0000000109347547 */ /* 0x000fea000b800000 */
[----:B0-----:R-:W-:Y:S01]  /*1440*/  VIADD R8, R7, UR6 ;  /* 0x0000000607087c36 */ /* 0x001fe20008000000 */
[----:B------:R-:W-:-:S03]  /*1450*/  UIADD3 UR6, UPT, UPT, UR6, 0x2, URZ ;  /* 0x0000000206067890 */ /* 0x000fc6000fffe0ff */
[----:B------:R-:W-:-:S05]  /*1460*/  IMAD R8, R3, R8, R20 ;  /* 0x0000000803087224 */ /* 0x000fca00078e0214 */
[----:B-1--4-:R-:W-:-:S04]  /*1470*/  LEA R17, R8, UR11, 0x3 ;  /* 0x0000000b08117c11 */ /* 0x012fc8000f8e18ff */
[----:B------:R-:W-:Y:S01]  /*1480*/  LEA R14, R2, R17, 0x3 ;  /* 0x00000011020e7211 */ /* 0x000fe200078e18ff */
[----:B------:R-:W2:Y:S05]  /*1490*/  LDS.64 R10, [R17] ;  /* 0x00000000110a7984 */ /* 0x000eaa0000000a00 */
[----:B------:R-:W0:Y:S01]  /*14a0*/  LDS.64 R14, [R14+-0x8] ;  /* 0xfffff8000e0e7984 */ /* 0x000e220000000a00 */
[----:B--2---:R-:W-:-:S06]  /*14b0*/  DSETP.GT.AND P0, PT, R10, R12, PT ;  /* 0x0000000c0a00722a */ /* 0x004fcc0003f04000 */
[----:B------:R-:W-:Y:S02]  /*14c0*/  FSEL R10, R10, R12, P0 ;  /* 0x0000000c0a0a7208 */ /* 0x000fe40000000000 */
[----:B------:R-:W-:-:S06]  /*14d0*/  FSEL R11, R11, R13, P0 ;  /* 0x0000000d0b0b7208 */ /* 0x000fcc0000000000 */
[----:B0-----:R-:W-:-:S06]  /*14e0*/  DSETP.GT.AND P0, PT, R14, R10, PT ;  /* 0x0000000a0e00722a */ /* 0x001fcc0003f04000 */
[----:B------:R-:W-:Y:S02]  /*14f0*/  FSEL R12, R14, R10, P0 ;  /* 0x0000000a0e0c7208 */ /* 0x000fe40000000000 */
[----:B------:R-:W-:-:S07]  /*1500*/  FSEL R13, R15, R11, P0 ;  /* 0x0000000b0f0d7208 */ /* 0x000fce0000000000 */
.L_x_14:
[----:B------:R-:W-:Y:S05]  /*1510*/  BRA.U !UP2, `(.L_x_12) ;  /* 0x000000010a1c7547 */ /* 0x000fea000b800000 */
[----:B0-----:R-:W-:-:S04]  /*1520*/  VIADD R8, R7, UR6 ;  /* 0x0000000607087c36 */ /* 0x001fc80008000000 */
[----:B------:R-:W-:-:S05]  /*1530*/  IMAD R8, R3, R8, R20 ;  /* 0x0000000803087224 */ /* 0x000fca00078e0214 */
[----:B------:R-:W-:-:S05]  /*1540*/  LEA R8, R8, UR11, 0x3 ;  /* 0x0000000b08087c11 */ /* 0x000fca000f8e18ff */
[----:B------:R-:W2:Y:S02]  /*1550*/  LDS.64 R10, [R8] ;  /* 0x00000000080a7984 */ /* 0x000ea40000000a00 */
[----:B--2---:R-:W-:-:S06]  /*1560*/  DSETP.GT.AND P0, PT, R10, R12, PT ;  /* 0x0000000c0a00722a */ /* 0x004fcc0003f04000 */
[----:B------:R-:W-:Y:S02]  /*1570*/  FSEL R12, R10, R12, P0 ;  /* 0x0000000c0a0c7208 */ /* 0x000fe40000000000 */
[----:B------:R-:W-:-:S07]  /*1580*/  FSEL R13, R11, R13, P0 ;  /* 0x0000000d0b0d7208 */ /* 0x000fce0000000000 */
.L_x_12:
[----:B------:R-:W-:Y:S02]  /*1590*/  UISETP.NE.AND UP1, UPT, UR4, UR10, UPT ;  /* 0x0000000a0400728c */ /* 0x000fe4000bf25270 */
[----:B------:R-:W-:-:S07]  /*15a0*/  UIADD3 UR6, UPT, UPT, UR4, 0x1, URZ ;  /* 0x0000000104067890 */ /* 0x000fce000fffe0ff */
[----:B------:R-:W-:Y:S01]  /*15b0*/  UMOV UR4, UR6 ;  /* 0x0000000600047c82 */ /* 0x000fe20008000000 */
[----:B------:R-:W-:Y:S05]  /*15c0*/  BRA.U UP1, `(.L_x_15) ;  /* 0xfffffff901247547 */ /* 0x000fea000b83ffff */
.L_x_9:
[----:B------:R-:W3:Y:S01]  /*15d0*/  LDC.64 R2, c[0x0][0x380] ;  /* 0x0000e000ff027b82 */ /* 0x000ee20000000a00 */
[----:B------:R-:W-:-:S04]  /*15e0*/  IMAD R5, R0, 0x100000, R5 ;  /* 0x0010000000057824 */ /* 0x000fc800078e0205 */
[----:B------:R-:W-:-:S04]  /*15f0*/  IMAD R5, R4, 0x400, R5 ;  /* 0x0000040004057824 */ /* 0x000fc800078e0205 */
[----:B---3--:R-:W-:-:S05]  /*1600*/  IMAD.WIDE.U32 R2, R5, 0x8, R2 ;  /* 0x0000000805027825 */ /* 0x008fca00078e0002 */
[----:B--2---:R-:W-:Y:S01]  /*1610*/  STG.E.64 desc[UR12][R2.64], R12 ;  /* 0x0000000c02007986 */ /* 0x004fe2000c101b0c */
[----:B------:R-:W-:Y:S05]  /*1620*/  EXIT ;  /* 0x000000000000794d */ /* 0x000fea0003800000 */
.L_x_16:
[----:B------:R-:W-:-:S00]  /*1630*/  BRA `(.L_x_16) ;  /* 0xfffffffc00fc7947 */ /* 0x000fc0000383ffff */
[----:B------:R-:W-:-:S00]  /*1640*/  NOP ;  /* 0x0000000000007918 */ /* 0x000fc00000000000 */
        /* <DEDUP_REMOVED lines=11> */
.L_x_27:


//--------------------- .text._Z17cudaMaxPoolSimplePdS_iiiii --------------------------
	.section	.text._Z17cudaMaxPoolSimplePdS_iiiii,"ax",@progbits
	.align	128
        .global         _Z17cudaMaxPoolSimplePdS_iiiii
        .type           _Z17cudaMaxPoolSimplePdS_iiiii,@function
        .size           _Z17cudaMaxPoolSimplePdS_iiiii,(.L_x_28 - _Z17cudaMaxPoolSimplePdS_iiiii)
        .other          _Z17cudaMaxPoolSimplePdS_iiiii,@"STO_CUDA_ENTRY STV_DEFAULT"
_Z17cudaMaxPoolSimplePdS_iiiii:
.text._Z17cudaMaxPoolSimplePdS_iiiii:
[----:B------:R-:W-:Y:S01]  /*0000*/  LDC R1, c[0x0][0x37c] ;  /* 0x0000df00ff017b82 */ /* 0x000fe20000000800 */
[----:B------:R-:W0:Y:S07]  /*0010*/  S2R R5, SR_TID.Y ;  /* 0x0000000000057919 */ /* 0x000e2e0000002200 */
[----:B------:R-:W1:Y:S01]  /*0020*/  S2UR UR5, SR_CTAID.Z ;  /* 0x00000000000579c3 */ /* 0x000e620000002700 */
[----:B------:R-:W2:Y:S01]  /*0030*/  LDCU UR6, c[0x0][0x360] ;  /* 0x00006c00ff0677ac */ /* 0x000ea20008000800 */
[----:B------:R-:W2:Y:S01]  /*0040*/  S2R R2, SR_CTAID.Y ;  /* 0x0000000000027919 */ /* 0x000ea20000002600 */
[----:B------:R-:W1:Y:S01]  /*0050*/  LDCU UR4, c[0x0][0x364] ;  /* 0x00006c80ff0477ac */ /* 0x000e620008000800 */
[----:B------:R-:W2:Y:S01]  /*0060*/  S2R R3, SR_TID.X ;  /* 0x0000000000037919 */ /* 0x000ea20000002100 */
[----:B------:R-:W3:Y:S01]  /*0070*/  LDCU UR7, c[0x0][0x394] ;  /* 0x00007280ff0777ac */ /* 0x000ee20008000800 */
[----:B------:R-:W4:Y:S01]  /*0080*/  LDCU UR8, c[0x0][0x398] ;  /* 0x00007300ff0877ac */ /* 0x000f220008000800 */
[----:B-1----:R-:W-:-:S06]  /*0090*/  UIMAD UR4, UR4, UR5, URZ ;  /* 0x00000005040472a4 */ /* 0x002fcc000f8e02ff */
[----:B0-----:R-:W-:-:S05]  /*00a0*/  VIADD R0, R5, UR4 ;  /* 0x0000000405007c36 */ /* 0x001fca0008000000 */
[----:B---3--:R-:W-:Y:S01]  /*00b0*/  ISETP.GE.AND P0, PT, R0, UR7, PT ;  /* 0x0000000700007c0c */ /* 0x008fe2000bf06270 */
[----:B--2---:R-:W-:-:S05]  /*00c0*/  IMAD R2, R2, UR6, R3 ;  /* 0x0000000602027c24 */ /* 0x004fca000f8e0203 */
[----:B----4-:R-:W-:-:S13]  /*00d0*/  ISETP.GE.OR P0, PT, R2, UR8, P0 ;  /* 0x0000000802007c0c */ /* 0x010fda0008706670 */
[----:B------:R-:W-:Y:S05]  /*00e0*/  @P0 EXIT ;  /* 0x000000000000094d */ /* 0x000fea0003800000 */
[----:B------:R-:W0:Y:S01]  /*00f0*/  S2R R3, SR_CTAID.X ;  /* 0x0000000000037919 */ /* 0x000e220000002500 */
[----:B------:R-:W1:Y:S01]  /*0100*/  LDC.64 R18, c[0x0][0x388] ;  /* 0x0000e200ff127b82 */ /* 0x000e620000000a00 */
[----:B------:R-:W2:Y:S01]  /*0110*/  LDCU.64 UR8, c[0x0][0x358] ;  /* 0x00006b00ff0877ac */ /* 0x000ea20008000a00 */
[----:B------:R-:W3:Y:S01]  /*0120*/  LDCU UR5, c[0x0][0x39c] ;  /* 0x00007380ff0577ac */ /* 0x000ee20008000800 */
[----:B0-----:R-:W-:-:S04]  /*0130*/  IMAD R3, R3, 0x100000, R2 ;  /* 0x0010000003037824 */ /* 0x001fc800078e0202 */
[----:B------:R-:W-:-:S04]  /*0140*/  IMAD R4, R0, 0x400, R3 ;  /* 0x0000040000047824 */ /* 0x000fc800078e0203 */
[----:B-1----:R-:W-:-:S06]  /*0150*/  IMAD.WIDE.U32 R18, R4, 0x8, R18 ;  /* 0x0000000804127825 */ /* 0x002fcc00078e0012 */
[----:B--2---:R-:W5:Y:S01]  /*0160*/  LDG.E.64 R18, desc[UR8][R18.64] ;  /* 0x0000000812127981 */ /* 0x004f62000c1e1b00 */
[----:B---3--:R-:W-:-:S04]  /*0170*/  ULEA.HI UR5, UR5, UR5, URZ, 0x1 ;  /* 0x0000000505057291 */ /* 0x008fc8000f8f08ff */
[----:B------:R-:W-:-:S04]  /*0180*/  USHF.R.S32.HI UR5, URZ, 0x1, UR5 ;  /* 0x00000001ff057899 */ /* 0x000fc80008011405 */
[----:B------:R-:W-:-:S04]  /*0190*/  UIADD3 UR6, UPT, UPT, -UR5, URZ, URZ ;  /* 0x000000ff05067290 */ /* 0x000fc8000fffe1ff */
[----:B------:R-:W-:-:S09]  /*01a0*/  UISETP.GT.AND UP0, UPT, UR6, UR5, UPT ;  /* 0x000000050600728c */ /* 0x000fd2000bf04270 */
[----:B------:R-:W-:Y:S05]  /*01b0*/  BRA.U UP0, `(.L_x_17) ;  /* 0x0000000d00287547 */ /* 0x000fea000b800000 */
[----:B------:R-:W0:Y:S02]  /*01c0*/  LDC R6, c[0x0][0x3a0] ;  /* 0x0000e800ff067b82 */ /* 0x000e240000000800 */
[----:B0-----:R-:W-:-:S04]  /*01d0*/  LEA.HI R6, R6, R6, RZ, 0x1 ;  /* 0x0000000606067211 */ /* 0x001fc800078f08ff */
[----:B------:R-:W-:-:S05]  /*01e0*/  SHF.R.S32.HI R6, RZ, 0x1, R6 ;  /* 0x00000001ff067819 */ /* 0x000fca0000011406 */
[----:B------:R-:W-:-:S05]  /*01f0*/  IMAD.MOV R7, RZ, RZ, -R6 ;  /* 0x000000ffff077224 */ /* 0x000fca00078e0a06 */
[----:B------:R-:W-:-:S13]  /*0200*/  ISETP.GE.AND P0, PT, R6, R7, PT ;  /* 0x000000070600720c */ /* 0x000fda0003f06270 */
[----:B------:R-:W-:Y:S05]  /*0210*/  @!P0 BRA `(.L_x_17) ;  /* 0x0000000c00108947 */ /* 0x000fea0003800000 */
[--C-:B------:R-:W-:Y:S01]  /*0220*/  IMAD.IADD R8, R6, 0x1, R6.reuse ;  /* 0x0000000106087824 */ /* 0x100fe200078e0206 */
[----:B------:R-:W-:-:S03]  /*0230*/  IADD3 R10, PT, PT, R5, UR4, -R6 ;  /* 0x00000004050a7c10 */ /* 0x000fc6000fffe806 */
[----:B------:R-:W-:-:S05]  /*0240*/  VIADD R9, R8, 0x1 ;  /* 0x0000000108097836 */ /* 0x000fca0000000000 */
[C---:B------:R-:W-:Y:S02]  /*0250*/  LOP3.LUT R21, R9.reuse, 0xfffffff8, RZ, 0xc0, !PT ;  /* 0xfffffff809157812 */ /* 0x040fe400078ec0ff */
[C---:B------:R-:W-:Y:S02]  /*0260*/  LOP3.LUT R11, R9.reuse, 0x7, RZ, 0xc0, !PT ;  /* 0x00000007090b7812 */ /* 0x040fe400078ec0ff */
[----:B------:R-:W-:Y:S01]  /*0270*/  LOP3.LUT R20, R9, 0x3, RZ, 0xc0, !PT ;  /* 0x0000000309147812 */ /* 0x000fe200078ec0ff */
[----:B------:R-:W-:-:S07]  /*0280*/  IMAD.MOV R21, RZ, RZ, -R21 ;  /* 0x000000ffff157224 */ /* 0x000fce00078e0a15 */
.L_x_25:
[----:B------:R-:W0:Y:S01]  /*0290*/  LDCU UR7, c[0x0][0x398] ;  /* 0x00007300ff0777ac */ /* 0x000e220008000800 */
[----:B------:R-:W-:Y:S01]  /*02a0*/  ISETP.GE.U32.AND P1, PT, R8, 0x7, PT ;  /* 0x000000070800780c */ /* 0x000fe20003f26070 */
[----:B------:R-:W-:Y:S02]  /*02b0*/  VIADD R5, R2, UR6 ;  /* 0x0000000602057c36 */ /* 0x000fe40008000000 */
[----:B------:R-:W-:-:S03]  /*02c0*/  VIADD R22, R3, UR6 ;  /* 0x0000000603167c36 */ /* 0x000fc60008000000 */
[----:B0-----:R-:W-:-:S04]  /*02d0*/  ISETP.GE.AND P0, PT, R5, UR7, PT ;  /* 0x0000000705007c0c */ /* 0x001fc8000bf06270 */
[----:B------:R-:W-:Y:S01]  /*02e0*/  ISETP.GT.AND P0, PT, R5, -0x1, !P0 ;  /* 0xffffffff0500780c */ /* 0x000fe20004704270 */
[----:B------:R-:W-:Y:S02]  /*02f0*/  IMAD.MOV.U32 R5, RZ, RZ, R7 ;  /* 0x000000ffff057224 */ /* 0x000fe400078e0007 */
[----:B------:R-:W-:Y:S10]  /*0300*/  @!P1 BRA `(.L_x_18) ;  /* 0x0000000400589947 */ /* 0x000ff40003800000 */
[----:B------:R-:W-:Y:S01]  /*0310*/  IMAD R24, R10, 0x400, R3 ;  /* 0x000004000a187824 */ /* 0x000fe200078e0203 */
[----:B------:R-:W-:Y:S01]  /*0320*/  IADD3 R5, PT, PT, -R6, 0x3, RZ ;  /* 0x0000000306057810 */ /* 0x000fe20007ffe1ff */
[----:B------:R-:W-:Y:S01]  /*0330*/  IMAD.MOV.U32 R25, RZ, RZ, R21 ;  /* 0x000000ffff197224 */ /* 0x000fe200078e0015 */
[----:B------:R-:W0:Y:S01]  /*0340*/  LDCU UR7, c[0x0][0x394] ;  /* 0x00007280ff0777ac */ /* 0x000e220008000800 */
[----:B------:R-:W-:Y:S02]  /*0350*/  IMAD.MOV.U32 R23, RZ, RZ, R10 ;  /* 0x000000ffff177224 */ /* 0x000fe400078e000a */
[----:B------:R-:W-:-:S07]  /*0360*/  VIADD R24, R24, UR6 ;  /* 0x0000000618187c36 */ /* 0x000fce0008000000 */
.L_x_19:
[----:B------:R-:W1:Y:S01]  /*0370*/  LDC.64 R12, c[0x0][0x388] ;  /* 0x0000e200ff0c7b82 */ /* 0x000e620000000a00 */
[C---:B0-----:R-:W-:Y:S02]  /*0380*/  ISETP.GE.AND P1, PT, R23.reuse, UR7, PT ;  /* 0x0000000717007c0c */ /* 0x041fe4000bf26270 */
[----:B------:R-:W-:Y:S02]  /*0390*/  CS2R R14, SRZ ;  /* 0x00000000000e7805 */ /* 0x000fe4000001ff00 */
[----:B------:R-:W-:-:S04]  /*03a0*/  ISETP.GT.AND P1, PT, R23, -0x1, !P1 ;  /* 0xffffffff1700780c */ /* 0x000fc80004f24270 */
[----:B------:R-:W-:Y:S01]  /*03b0*/  PLOP3.LUT P1, PT, P0, P1, PT, 0x80, 0x8 ;  /* 0x000000000008781c */ /* 0x000fe20000723070 */
[----:B-1----:R-:W-:-:S12]  /*03c0*/  IMAD.WIDE R12, R24, 0x8, R12 ;  /* 0x00000008180c7825 */ /* 0x002fd800078e020c */
[----:B------:R-:W2:Y:S01]  /*03d0*/  @P1 LDG.E.64 R14, desc[UR8][R12.64] ;  /* 0x000000080c0e1981 */ /* 0x000ea2000c1e1b00 */
[----:B------:R-:W-:-:S05]  /*03e0*/  VIADD R16, R23, 0x1 ;  /* 0x0000000117107836 */ /* 0x000fca0000000000 */
[----:B------:R-:W-:-:S04]  /*03f0*/  ISETP.GE.AND P1, PT, R16, UR7, PT ;  /* 0x0000000710007c0c */ /* 0x000fc8000bf26270 */
[----:B------:R-:W-:Y:S02]  /*0400*/  ISETP.GT.AND P1, PT, R16, -0x1, !P1 ;  /* 0xffffffff1000780c */ /* 0x000fe40004f24270 */
[----:B------:R-:W-:Y:S02]  /*0410*/  CS2R R16, SRZ ;  /* 0x0000000000107805 */ /* 0x000fe4000001ff00 */
[----:B------:R-:W-:-:S13]  /*0420*/  PLOP3.LUT P1, PT, P0, P1, PT, 0x80, 0x8 ;  /* 0x000000000008781c */ /* 0x000fda0000723070 */
[----:B------:R-:W3:Y:S01]  /*0430*/  @P1 LDG.E.64 R16, desc[UR8][R12.64+0x2000] ;  /* 0x002000080c101981 */ /* 0x000ee2000c1e1b00 */
[----:B------:R-:W-:Y:S01]  /*0440*/  VIADD R26, R23, 0x3 ;  /* 0x00000003171a7836 */ /* 0x000fe20000000000 */
[----:B--2--5:R-:W-:-:S06]  /*0450*/  DSETP.GT.AND P1, PT, R14, R18, PT ;  /* 0x000000120e00722a */ /* 0x024fcc0003f24000 */
[----:B------:R-:W-:Y:S01]  /*0460*/  FSEL R14, R14, R18, P1 ;  /* 0x000000120e0e7208 */ /* 0x000fe20000800000 */
[----:B------:R-:W-:Y:S01]  /*0470*/  VIADD R18, R23, 0x2 ;  /* 0x0000000217127836 */ /* 0x000fe20000000000 */
[----:B------:R-:W-:-:S04]  /*0480*/  FSEL R15, R15, R19, P1 ;  /* 0x000000130f0f7208 */ /* 0x000fc80000800000 */
[----:B------:R-:W-:-:S04]  /*0490*/  ISETP.GE.AND P1, PT, R18, UR7, PT ;  /* 0x0000000712007c0c */ /* 0x000fc8000bf26270 */
[----:B------:R-:W-:Y:S02]  /*04a0*/  ISETP.GT.AND P1, PT, R18, -0x1, !P1 ;  /* 0xffffffff1200780c */ /* 0x000fe40004f24270 */
[----:B------:R-:W-:Y:S02]  /*04b0*/  CS2R R18, SRZ ;  /* 0x0000000000127805 */ /* 0x000fe4000001ff00 */
[----:B------:R-:W-:Y:S01]  /*04c0*/  PLOP3.LUT P1, PT, P0, P1, PT, 0x80, 0x8 ;  /* 0x000000000008781c */ /* 0x000fe20000723070 */
[----:B---3--:R-:W-:-:S12]  /*04d0*/  DSETP.GT.AND P2, PT, R16, R14, PT ;  /* 0x0000000e1000722a */ /* 0x008fd80003f44000 */
[----:B------:R-:W2:Y:S01]  /*04e0*/  @P1 LDG.E.64 R18, desc[UR8][R12.64+0x4000] ;  /* 0x004000080c121981 */ /* 0x000ea2000c1e1b00 */
[----:B------:R-:W-:Y:S02]  /*04f0*/  ISETP.GE.AND P1, PT, R26, UR7, PT ;  /* 0x000000071a007c0c */ /* 0x000fe4000bf26270 */
[----:B------:R-:W-:Y:S02]  /*0500*/  FSEL R14, R16, R14, P2 ;  /* 0x0000000e100e7208 */ /* 0x000fe40001000000 */
[----:B------:R-:W-:Y:S02]  /*0510*/  ISETP.GT.AND P1, PT, R26, -0x1, !P1 ;  /* 0xffffffff1a00780c */ /* 0x000fe40004f24270 */
[----:B------:R-:W-:Y:S02]  /*0520*/  FSEL R15, R17, R15, P2 ;  /* 0x0000000f110f7208 */ /* 0x000fe40001000000 */
[----:B------:R-:W-:Y:S02]  /*0530*/  CS2R R16, SRZ ;  /* 0x0000000000107805 */ /* 0x000fe4000001ff00 */
[----:B------:R-:W-:-:S13]  /*0540*/  PLOP3.LUT P1, PT, P0, P1, PT, 0x80, 0x8 ;  /* 0x000000000008781c */ /* 0x000fda0000723070 */
[----:B------:R-:W3:Y:S01]  /*0550*/  @P1 LDG.E.64 R16, desc[UR8][R12.64+0x6000] ;  /* 0x006000080c101981 */ /* 0x000ee2000c1e1b00 */
[----:B------:R-:W-:-:S05]  /*0560*/  VIADD R26, R23, 0x4 ;  /* 0x00000004171a7836 */ /* 0x000fca0000000000 */
[----:B------:R-:W-:-:S04]  /*0570*/  ISETP.GE.AND P1, PT, R26, UR7, PT ;  /* 0x000000071a007c0c */ /* 0x000fc8000bf26270 */
[----:B------:R-:W-:-:S04]  /*0580*/  ISETP.GT.AND P1, PT, R26, -0x1, !P1 ;  /* 0xffffffff1a00780c */ /* 0x000fc80004f24270 */
[----:B------:R-:W-:Y:S01]  /*0590*/  PLOP3.LUT P1, PT, P0, P1, PT, 0x80, 0x8 ;  /* 0x000000000008781c */ /* 0x000fe20000723070 */
[----:B------:R-:W-:Y:S01]  /*05a0*/  VIADD R26, R23, 0x5 ;  /* 0x00000005171a7836 */ /* 0x000fe20000000000 */
[----:B--2---:R-:W-:-:S06]  /*05b0*/  DSETP.GT.AND P2, PT, R18, R14, PT ;  /* 0x0000000e1200722a */ /* 0x004fcc0003f44000 */
[----:B------:R-:W-:Y:S02]  /*05c0*/  FSEL R14, R18, R14, P2 ;  /* 0x0000000e120e7208 */ /* 0x000fe40001000000 */
[----:B------:R-:W-:Y:S02]  /*05d0*/  FSEL R15, R19, R15, P2 ;  /* 0x0000000f130f7208 */ /* 0x000fe40001000000 */
[----:B------:R-:W-:-:S06]  /*05e0*/  CS2R R18, SRZ ;  /* 0x0000000000127805 */ /* 0x000fcc000001ff00 */
[----:B------:R-:W2:Y:S01]  /*05f0*/  @P1 LDG.E.64 R18, desc[UR8][R12.64+0x8000] ;  /* 0x008000080c121981 */ /* 0x000ea2000c1e1b00 */
[----:B------:R-:W-:-:S04]  /*0600*/  ISETP.GE.AND P1, PT, R26, UR7, PT ;  /* 0x000000071a007c0c */ /* 0x000fc8000bf26270 */
[----:B------:R-:W-:Y:S01]  /*0610*/  ISETP.GT.AND P1, PT, R26, -0x1, !P1 ;  /* 0xffffffff1a00780c */ /* 0x000fe20004f24270 */
[----:B---3--:R-:W-:-:S03]  /*0620*/  DSETP.GT.AND P2, PT, R16, R14, PT ;  /* 0x0000000e1000722a */ /* 0x008fc60003f44000 */
[----:B------:R-:W-:-:S03]  /*0630*/  PLOP3.LUT P1, PT, P0, P1, PT, 0x80, 0x8 ;  /* 0x000000000008781c */ /* 0x000fc60000723070 */
[----:B------:R-:W-:Y:S02]  /*0640*/  FSEL R14, R16, R14, P2 ;  /* 0x0000000e100e7208 */ /* 0x000fe40001000000 */
[----:B------:R-:W-:Y:S02]  /*0650*/  FSEL R15, R17, R15, P2 ;  /* 0x0000000f110f7208 */ /* 0x000fe40001000000 */
[----:B------:R-:W-:-:S06]  /*0660*/  CS2R R16, SRZ ;  /* 0x0000000000107805 */ /* 0x000fcc000001ff00 */
        /* <DEDUP_REMOVED lines=19> */
[----:B------:R-:W-:Y:S02]  /*07a0*/  VIADD R25, R25, 0x8 ;  /* 0x0000000819197836 */ /* 0x000fe40000000000 */
[----:B------:R-:W-:Y:S02]  /*07b0*/  VIADD R5, R5, 0x8 ;  /* 0x0000000805057836 */ /* 0x000fe40000000000 */
[----:B------:R-:W-:Y:S02]  /*07c0*/  VIADD R23, R23, 0x8 ;  /* 0x0000000817177836 */ /* 0x000fe40000000000 */
[----:B------:R-:W-:Y:S01]  /*07d0*/  VIADD R24, R24, 0x2000 ;  /* 0x0000200018187836 */ /* 0x000fe20000000000 */
[----:B--2---:R-:W-:-:S06]  /*07e0*/  DSETP.GT.AND P2, PT, R14, R16, PT ;  /* 0x000000100e00722a */ /* 0x004fcc0003f44000 */
[----:B------:R-:W-:Y:S02]  /*07f0*/  FSEL R14, R14, R16, P2 ;  /* 0x000000100e0e7208 */ /* 0x000fe40001000000 */
[----:B------:R-:W-:Y:S02]  /*0800*/  FSEL R15, R15, R17, P2 ;  /* 0x000000110f0f7208 */ /* 0x000fe40001000000 */
[----:B------:R-:W-:-:S04]  /*0810*/  ISETP.NE.AND P2, PT, R25, RZ, PT ;  /* 0x000000ff1900720c */ /* 0x000fc80003f45270 */
[----:B---3--:R-:W-:-:S06]  /*0820*/  DSETP.GT.AND P1, PT, R18, R14, PT ;  /* 0x0000000e1200722a */ /* 0x008fcc0003f24000 */
[----:B------:R-:W-:Y:S02]  /*0830*/  FSEL R18, R18, R14, P1 ;  /* 0x0000000e12127208 */ /* 0x000fe40000800000 */
[----:B------:R-:W-:Y:S01]  /*0840*/  FSEL R19, R19, R15, P1 ;  /* 0x0000000f13137208 */ /* 0x000fe20000800000 */
[----:B------:R-:W-:Y:S06]  /*0850*/  @P2 BRA `(.L_x_19) ;  /* 0xfffffff800c42947 */ /* 0x000fec000383ffff */
[----:B------:R-:W-:-:S07]  /*0860*/  VIADD R5, R5, 0xfffffffd ;  /* 0xfffffffd05057836 */ /* 0x000fce0000000000 */
.L_x_18:
[----:B------:R-:W-:-:S13]  /*0870*/  ISETP.NE.AND P1, PT, R11, RZ, PT ;  /* 0x000000ff0b00720c */ /* 0x000fda0003f25270 */
[----:B------:R-:W-:Y:S05]  /*0880*/  @!P1 BRA `(.L_x_20) ;  /* 0x0000000400649947 */ /* 0x000fea0003800000 */
[----:B------:R-:W-:Y:S01]  /*0890*/  VIADD R12, R11, 0xffffffff ;  /* 0xffffffff0b0c7836 */ /* 0x000fe20000000000 */
[----:B------:R-:W-:-:S04]  /*08a0*/  ISETP.NE.AND P3, PT, R20, RZ, PT ;  /* 0x000000ff1400720c */ /* 0x000fc80003f65270 */
[----:B------:R-:W-:-:S13]  /*08b0*/  ISETP.GE.U32.AND P1, PT, R12, 0x3, PT ;  /* 0x000000030c00780c */ /* 0x000fda0003f26070 */
[----:B------:R-:W-:Y:S05]  /*08c0*/  @!P1 BRA `(.L_x_21) ;  /* 0x0000000000a49947 */ /* 0x000fea0003800000 */
[----:B------:R-:W0:Y:S01]  /*08d0*/  LDCU UR7, c[0x0][0x394] ;  /* 0x00007280ff0777ac */ /* 0x000e220008000800 */
[----:B------:R-:W1:Y:S01]  /*08e0*/  LDC.64 R12, c[0x0][0x388] ;  /* 0x0000e200ff0c7b82 */ /* 0x000e620000000a00 */
[----:B------:R-:W-:Y:S01]  /*08f0*/  IMAD.IADD R23, R0, 0x1, R5 ;  /* 0x0000000100177824 */ /* 0x000fe200078e0205 */
[----:B------:R-:W-:-:S03]  /*0900*/  CS2R R24, SRZ ;  /* 0x0000000000187805 */ /* 0x000fc6000001ff00 */
[C---:B------:R-:W-:Y:S01]  /*0910*/  IMAD R15, R23.reuse, 0x400, R22 ;  /* 0x00000400170f7824 */ /* 0x040fe200078e0216 */
[----:B0-----:R-:W-:-:S04]  /*0920*/  ISETP.GE.AND P1, PT, R23, UR7, PT ;  /* 0x0000000717007c0c */ /* 0x001fc8000bf26270 */
[----:B------:R-:W-:Y:S01]  /*0930*/  ISETP.GT.AND P1, PT, R23, -0x1, !P1 ;  /* 0xffffffff1700780c */ /* 0x000fe20004f24270 */
[----:B-1----:R-:W-:-:S03]  /*0940*/  IMAD.WIDE R12, R15, 0x8, R12 ;  /* 0x000000080f0c7825 */ /* 0x002fc600078e020c */
[----:B------:R-:W-:-:S13]  /*0950*/  PLOP3.LUT P1, PT, P0, P1, PT, 0x80, 0x8 ;  /* 0x000000000008781c */ /* 0x000fda0000723070 */
[----:B------:R-:W2:Y:S01]  /*0960*/  @P1 LDG.E.64 R24, desc[UR8][R12.64] ;  /* 0x000000080c181981 */ /* 0x000ea2000c1e1b00 */
[----:B------:R-:W-:Y:S01]  /*0970*/  VIADD R14, R23, 0x1 ;  /* 0x00000001170e7836 */ /* 0x000fe20000000000 */
[----:B------:R-:W-:-:S04]  /*0980*/  CS2R R16, SRZ ;  /* 0x0000000000107805 */ /* 0x000fc8000001ff00 */
[----:B------:R-:W-:-:S04]  /*0990*/  ISETP.GE.AND P2, PT, R14, UR7, PT ;  /* 0x000000070e007c0c */ /* 0x000fc8000bf46270 */
[----:B------:R-:W-:Y:S01]  /*09a0*/  ISETP.GT.AND P2, PT, R14, -0x1, !P2 ;  /* 0xffffffff0e00780c */ /* 0x000fe20005744270 */
[----:B------:R-:W-:-:S03]  /*09b0*/  VIADD R14, R23, 0x2 ;  /* 0x00000002170e7836 */ /* 0x000fc60000000000 */
[----:B------:R-:W-:Y:S02]  /*09c0*/  PLOP3.LUT P2, PT, P0, P2, PT, 0x80, 0x8 ;  /* 0x000000000008781c */ /* 0x000fe40000745070 */
[----:B------:R-:W-:-:S04]  /*09d0*/  ISETP.GE.AND P1, PT, R14, UR7, PT ;  /* 0x000000070e007c0c */ /* 0x000fc8000bf26270 */
[----:B------:R-:W-:Y:S01]  /*09e0*/  ISETP.GT.AND P1, PT, R14, -0x1, !P1 ;  /* 0xffffffff0e00780c */ /* 0x000fe20004f24270 */
[----:B------:R-:W-:-:S03]  /*09f0*/  VIADD R14, R23, 0x3 ;  /* 0x00000003170e7836 */ /* 0x000fc60000000000 */
[----:B------:R-:W-:-:S03]  /*0a00*/  PLOP3.LUT P1, PT, P0, P1, PT, 0x80, 0x8 ;  /* 0x000000000008781c */ /* 0x000fc60000723070 */
[----:B------:R-:W3:Y:S01]  /*0a10*/  @P2 LDG.E.64 R16, desc[UR8][R12.64+0x2000] ;  /* 0x002000080c102981 */ /* 0x000ee2000c1e1b00 */
[----:B------:R-:W-:-:S04]  /*0a20*/  ISETP.GE.AND P2, PT, R14, UR7, PT ;  /* 0x000000070e007c0c */ /* 0x000fc8000bf46270 */
[----:B------:R-:W-:Y:S02]  /*0a30*/  ISETP.GT.AND P2, PT, R14, -0x1, !P2 ;  /* 0xffffffff0e00780c */ /* 0x000fe40005744270 */
[----:B------:R-:W-:Y:S02]  /*0a40*/  CS2R R14, SRZ ;  /* 0x00000000000e7805 */ /* 0x000fe4000001ff00 */
[----:B------:R-:W-:-:S04]  /*0a50*/  PLOP3.LUT P2, PT, P0, P2, PT, 0x80, 0x8 ;  /* 0x000000000008781c */ /* 0x000fc80000745070 */
[----:B------:R-:W4:Y:S01]  /*0a60*/  @P1 LDG.E.64 R14, desc[UR8][R12.64+0x4000] ;  /* 0x004000080c0e1981 */ /* 0x000f22000c1e1b00 */
[----:B--2--5:R-:W-:-:S06]  /*0a70*/  DSETP.GT.AND P1, PT, R24, R18, PT ;  /* 0x000000121800722a */ /* 0x024fcc0003f24000 */
[----:B------:R-:W-:Y:S02]  /*0a80*/  FSEL R18, R24, R18, P1 ;  /* 0x0000001218127208 */ /* 0x000fe40000800000 */
[----:B------:R-:W-:Y:S02]  /*0a90*/  FSEL R19, R25, R19, P1 ;  /* 0x0000001319137208 */ /* 0x000fe40000800000 */
[----:B------:R-:W-:-:S06]  /*0aa0*/  CS2R R24, SRZ ;  /* 0x0000000000187805 */ /* 0x000fcc000001ff00 */
[----:B------:R-:W2:Y:S01]  /*0ab0*/  @P2 LDG.E.64 R24, desc[UR8][R12.64+0x6000] ;  /* 0x006000080c182981 */ /* 0x000ea2000c1e1b00 */
[----:B------:R-:W-:Y:S01]  /*0ac0*/  VIADD R5, R5, 0x4 ;  /* 0x0000000405057836 */ /* 0x000fe20000000000 */
[----:B---3--:R-:W-:-:S06]  /*0ad0*/  DSETP.GT.AND P1, PT, R16, R18, PT ;  /* 0x000000121000722a */ /* 0x008fcc0003f24000 */
[----:B------:R-:W-:Y:S02]  /*0ae0*/  FSEL R16, R16, R18, P1 ;  /* 0x0000001210107208 */ /* 0x000fe40000800000 */
[----:B------:R-:W-:-:S06]  /*0af0*/  FSEL R17, R17, R19, P1 ;  /* 0x0000001311117208 */ /* 0x000fcc0000800000 */
[----:B----4-:R-:W-:-:S06]  /*0b00*/  DSETP.GT.AND P1, PT, R14, R16, PT ;  /* 0x000000100e00722a */ /* 0x010fcc0003f24000 */
[----:B------:R-:W-:Y:S02]  /*0b10*/  FSEL R14, R14, R16, P1 ;  /* 0x000000100e0e7208 */ /* 0x000fe40000800000 */
[----:B------:R-:W-:-:S06]  /*0b20*/  FSEL R15, R15, R17, P1 ;  /* 0x000000110f0f7208 */ /* 0x000fcc0000800000 */
[----:B--2---:R-:W-:-:S06]  /*0b30*/  DSETP.GT.AND P1, PT, R24, R14, PT ;  /* 0x0000000e1800722a */ /* 0x004fcc0003f24000 */
[----:B------:R-:W-:Y:S02]  /*0b40*/  FSEL R18, R24, R14, P1 ;  /* 0x0000000e18127208 */ /* 0x000fe40000800000 */
[----:B------:R-:W-:-:S07]  /*0b50*/  FSEL R19, R25, R15, P1 ;  /* 0x0000000f19137208 */ /* 0x000fce0000800000 */
.L_x_21:
[----:B------:R-:W-:Y:S05]  /*0b60*/  @!P3 BRA `(.L_x_20) ;  /* 0x0000000000acb947 */ /* 0x000fea0003800000 */
[----:B------:R-:W-:Y:S02]  /*0b70*/  ISETP.NE.AND P1, PT, R20, 0x1, PT ;  /* 0x000000011400780c */ /* 0x000fe40003f25270 */
[----:B------:R-:W-:-:S11]  /*0b80*/  LOP3.LUT P2, RZ, R9, 0x1, RZ, 0xc0, !PT ;  /* 0x0000000109ff7812 */ /* 0x000fd6000784c0ff */
[----:B------:R-:W-:Y:S05]  /*0b90*/  @!P1 BRA `(.L_x_22) ;  /* 0x00000000005c9947 */ /* 0x000fea0003800000 */
[----:B------:R-:W0:Y:S01]  /*0ba0*/  LDCU UR7, c[0x0][0x394] ;  /* 0x00007280ff0777ac */ /* 0x000e220008000800 */
[----:B------:R-:W1:Y:S01]  /*0bb0*/  LDC.64 R12, c[0x0][0x388] ;  /* 0x0000e200ff0c7b82 */ /* 0x000e620000000a00 */
[----:B------:R-:W-:Y:S01]  /*0bc0*/  IMAD.IADD R15, R0, 0x1, R5 ;  /* 0x00000001000f7824 */ /* 0x000fe200078e0205 */
[----:B------:R-:W-:-:S03]  /*0bd0*/  CS2R R16, SRZ ;  /* 0x0000000000107805 */ /* 0x000fc6000001ff00 */
[C---:B------:R-:W-:Y:S01]  /*0be0*/  VIADD R14, R15.reuse, 0x1 ;  /* 0x000000010f0e7836 */ /* 0x040fe20000000000 */
[----:B0-----:R-:W-:-:S04]  /*0bf0*/  ISETP.GE.AND P1, PT, R15, UR7, PT ;  /* 0x000000070f007c0c */ /* 0x001fc8000bf26270 */
[C---:B------:R-:W-:Y:S02]  /*0c00*/  ISETP.GE.AND P3, PT, R14.reuse, UR7, PT ;  /* 0x000000070e007c0c */ /* 0x040fe4000bf66270 */
[C---:B------:R-:W-:Y:S01]  /*0c10*/  ISETP.GT.AND P1, PT, R15.reuse, -0x1, !P1 ;  /* 0xffffffff0f00780c */ /* 0x040fe20004f24270 */
[----:B------:R-:W-:Y:S01]  /*0c20*/  IMAD R15, R15, 0x400, R22 ;  /* 0x000004000f0f7824 */ /* 0x000fe200078e0216 */
[----:B------:R-:W-:Y:S02]  /*0c30*/  ISETP.GT.AND P3, PT, R14, -0x1, !P3 ;  /* 0xffffffff0e00780c */ /* 0x000fe40005f64270 */
[----:B------:R-:W-:Y:S01]  /*0c40*/  PLOP3.LUT P1, PT, P0, P1, PT, 0x80, 0x8 ;  /* 0x000000000008781c */ /* 0x000fe20000723070 */
[----:B-1----:R-:W-:Y:S01]  /*0c50*/  IMAD.WIDE R12, R15, 0x8, R12 ;  /* 0x000000080f0c7825 */ /* 0x002fe200078e020c */
[----:B------:R-:W-:Y:S02]  /*0c60*/  PLOP3.LUT P3, PT, P0, P3, PT, 0x80, 0x8 ;  /* 0x000000000008781c */ /* 0x000fe40000767070 */
[----:B------:R-:W-:-:S09]  /*0c70*/  CS2R R14, SRZ ;  /* 0x00000000000e7805 */ /* 0x000fd2000001ff00 */
[----:B------:R-:W2:Y:S04]  /*0c80*/  @P1 LDG.E.64 R16, desc[UR8][R12.64] ;  /* 0x000000080c101981 */ /* 0x000ea8000c1e1b00 */
[----:B------:R-:W3:Y:S01]  /*0c90*/  @P3 LDG.E.64 R14, desc[UR8][R12.64+0x2000] ;  /* 0x002000080c0e3981 */ /* 0x000ee2000c1e1b00 */
[----:B------:R-:W-:Y:S01]  /*0ca0*/  VIADD R5, R5, 0x2 ;  /* 0x0000000205057836 */ /* 0x000fe20000000000 */
[----:B--2--5:R-:W-:-:S06]  /*0cb0*/  DSETP.GT.AND P1, PT, R16, R18, PT ;  /* 0x000000121000722a */ /* 0x024fcc0003f24000 */
[----:B------:R-:W-:Y:S02]  /*0cc0*/  FSEL R16, R16, R18, P1 ;  /* 0x0000001210107208 */ /* 0x000fe40000800000 */
[----:B------:R-:W-:-:S06]  /*0cd0*/  FSEL R17, R17, R19, P1 ;  /* 0x0000001311117208 */ /* 0x000fcc0000800000 */
[----:B---3--:R-:W-:-:S06]  /*0ce0*/  DSETP.GT.AND P1, PT, R14, R16, PT ;  /* 0x000000100e00722a */ /* 0x008fcc0003f24000 */
[----:B------:R-:W-:Y:S02]  /*0cf0*/  FSEL R18, R14, R16, P1 ;  /* 0x000000100e127208 */ /* 0x000fe40000800000 */
[----:B------:R-:W-:-:S07]  /*0d00*/  FSEL R19, R15, R17, P1 ;  /* 0x000000110f137208 */ /* 0x000fce0000800000 */
.L_x_22:
[----:B------:R-:W-:Y:S05]  /*0d10*/  @!P2 BRA `(.L_x_20) ;  /* 0x000000000040a947 */ /* 0x000fea0003800000 */
[----:B------:R-:W0:Y:S01]  /*0d20*/  LDCU UR7, c[0x0][0x394] ;  /* 0x00007280ff0777ac */ /* 0x000e220008000800 */
[----:B------:R-:W-:Y:S01]  /*0d30*/  IMAD.IADD R5, R0, 0x1, R5 ;  /* 0x0000000100057824 */ /* 0x000fe200078e0205 */
[----:B------:R-:W-:Y:S01]  /*0d40*/  BSSY.RECONVERGENT B0, `(.L_x_23) ;  /* 0x000000a000007945 */ /* 0x000fe20003800200 */
[----:B------:R-:W-:-:S03]  /*0d50*/  CS2R R12, SRZ ;  /* 0x00000000000c7805 */ /* 0x000fc6000001ff00 */
[----:B0-----:R-:W-:-:S04]  /*0d60*/  ISETP.GE.AND P1, PT, R5, UR7, PT ;  /* 0x0000000705007c0c */ /* 0x001fc8000bf26270 */
[----:B------:R-:W-:-:S04]  /*0d70*/  ISETP.GT.AND P1, PT, R5, -0x1, !P1 ;  /* 0xffffffff0500780c */ /* 0x000fc80004f24270 */
[----:B------:R-:W-:-:S13]  /*0d80*/  PLOP3.LUT P1, PT, P0, P1, PT, 0x80, 0x8 ;  /* 0x000000000008781c */ /* 0x000fda0000723070 */
[----:B------:R-:W-:Y:S05]  /*0d90*/  @!P1 BRA `(.L_x_24) ;  /* 0x0000000000109947 */ /* 0x000fea0003800000 */
[----:B------:R-:W0:Y:S01]  /*0da0*/  LDC.64 R12, c[0x0][0x388] ;  /* 0x0000e200ff0c7b82 */ /* 0x000e220000000a00 */
[----:B------:R-:W-:-:S04]  /*0db0*/  IMAD R5, R5, 0x400, R22 ;  /* 0x0000040005057824 */ /* 0x000fc800078e0216 */
[----:B0-----:R-:W-:-:S06]  /*0dc0*/  IMAD.WIDE R12, R5, 0x8, R12 ;  /* 0x00000008050c7825 */ /* 0x001fcc00078e020c */
[----:B------:R-:W5:Y:S02]  /*0dd0*/  LDG.E.64 R12, desc[UR8][R12.64] ;  /* 0x000000080c0c7981 */ /* 0x000f64000c1e1b00 */
.L_x_24:
[----:B------:R-:W-:Y:S05]  /*0de0*/  BSYNC.RECONVERGENT B0 ;  /* 0x0000000000007941 */ /* 0x000fea0003800200 */
.L_x_23:
[----:B-----5:R-:W-:-:S06]  /*0df0*/  DSETP.GT.AND P0, PT, R12, R18, PT ;  /* 0x000000120c00722a */ /* 0x020fcc0003f04000 */
[----:B------:R-:W-:Y:S02]  /*0e00*/  FSEL R18, R12, R18, P0 ;  /* 0x000000120c127208 */ /* 0x000fe40000000000 */
[----:B------:R-:W-:-:S07]  /*0e10*/  FSEL R19, R13, R19, P0 ;  /* 0x000000130d137208 */ /* 0x000fce0000000000 */
.L_x_20:
[----:B------:R-:W-:Y:S02]  /*0e20*/  UISETP.NE.AND UP0, UPT, UR6, UR5, UPT ;  /* 0x000000050600728c */ /* 0x000fe4000bf05270 */
[----:B------:R-:W-:-:S07]  /*0e30*/  UIADD3 UR7, UPT, UPT, UR6, 0x1, URZ ;  /* 0x0000000106077890 */ /* 0x000fce000fffe0ff */
[----:B------:R-:W-:Y:S01]  /*0e40*/  UMOV UR6, UR7 ;  /* 0x0000000700067c82 */ /* 0x000fe20008000000 */
[----:B------:R-:W-:Y:S05]  /*0e50*/  BRA.U UP0, `(.L_x_25) ;  /* 0xfffffff5000c7547 */ /* 0x000fea000b83ffff */
.L_x_17:
[----:B------:R-:W0:Y:S02]  /*0e60*/  LDC.64 R2, c[0x0][0x380] ;  /* 0x0000e000ff027b82 */ /* 0x000e240000000a00 */
[----:B0-----:R-:W-:-:S05]  /*0e70*/  IMAD.WIDE.U32 R4, R4, 0x8, R2 ;  /* 0x0000000804047825 */ /* 0x001fca00078e0002 */
[----:B-----5:R-:W-:Y:S01]  /*0e80*/  STG.E.64 desc[UR8][R4.64], R18 ;  /* 0x0000001204007986 */ /* 0x020fe2000c101b08 */
[----:B------:R-:W-:Y:S05]  /*0e90*/  EXIT ;  /* 0x000000000000794d */ /* 0x000fea0003800000 */
.L_x_26:
        /* <DEDUP_REMOVED lines=14> */
.L_x_28:


//--------------------- .nv.shared._Z11cudaMaxPoolPdS_iiiii --------------------------
	.section	.nv.shared._Z11cudaMaxPoolPdS_iiiii,"aw",@nobits
	.sectionflags	@""
	.align	16
	.zero		1024


//--------------------- .nv.shared.reserved.0     --------------------------
	.section	.nv.shared.reserved.0,"aw",@nobits
	.weak		__nv_reservedSMEM_offset_0_alias
	.size		__nv_reservedSMEM_offset_0_alias, 0, 64
	.other		__nv_reservedSMEM_offset_0_alias,@"STO_CUDA_RESERVED_SHARED STV_DEFAULT"
__nv_reservedSMEM_offset_0_alias:
	.zero		0
	.zero		64


//--------------------- .nv.shared._Z17cudaMaxPoolSimplePdS_iiiii --------------------------
	.section	.nv.shared._Z17cudaMaxPoolSimplePdS_iiiii,"aw",@nobits
	.sectionflags	@""
	.align	16
	.zero		1024


//--------------------- .nv.constant0._Z11cudaMaxPoolPdS_iiiii --------------------------
	.section	.nv.constant0._Z11cudaMaxPoolPdS_iiiii,"a",@progbits
	.sectionflags	@""
	.align	4
.nv.constant0._Z11cudaMaxPoolPdS_iiiii:
	.zero		932


//--------------------- .nv.constant0._Z17cudaMaxPoolSimplePdS_iiiii --------------------------
	.section	.nv.constant0._Z17cudaMaxPoolSimplePdS_iiiii,"a",@progbits
	.sectionflags	@""
	.align	4
.nv.constant0._Z17cudaMaxPoolSimplePdS_iiiii:
	.zero		932


//--------------------- SYMBOLS --------------------------

	.type		.nv.reservedSmem.offset0,@object
	.size		.nv.reservedSmem.offset0,0x4
	.type		.nv.reservedSmem.cap,@object
	.size		.nv.reservedSmem.cap,0x4
